	.target	sm_103a

	.elftype	@"ET_EXEC"


//--------------------- .note.nv.tkinfo           --------------------------
	.section	.note.nv.tkinfo,"",@"SHT_NOTE"
	.sectionflags	@"SHF_NOTE_NV_TKINFO"
	.tkinfo
        /*0018*/ 	.word	0x00000002
        /*0030*/ 	.string	""
        /*0030*/ 	.string	"ptxas"
        /*0030*/ 	.string	"Cuda compilation tools, release 13.0, V13.0.88"
        /*0030*/ 	.string	"Build cuda_13.0.r13.0/compiler.36424714_0"
        /*0030*/ 	.string	"-arch sm_103a -m 64 "



//--------------------- .note.nv.cuinfo           --------------------------
	.section	.note.nv.cuinfo,"",@"SHT_NOTE"
	.sectionflags	@"SHF_NOTE_NV_CUINFO"
        /*0018*/ 	.short	0x0002
        /*001a*/ 	.short	0x0067
        /*001c*/ 	.short	0x0082
	.zero		2


//--------------------- .nv.info                  --------------------------
	.section	.nv.info,"",@"SHT_CUDA_INFO"
	.align	4


	//----- nvinfo : EIATTR_REGCOUNT
	.align		4
        /*0000*/ 	.byte	0x04, 0x2f
        /*0002*/ 	.short	(.L_12 - .L_11)
	.align		4
.L_11:
        /*0004*/ 	.word	index@(_ZN7cutlass13device_kernelIN5flash19enable_sm80_to_sm89INS1_16FlashAttnFwdSm80INS1_25CollectiveMainloopFwdSm80ILi8ELi2ELb0EN4cute5tupleIJNS5_1CILi128EEENS7_ILi64EEENS7_ILi192EEEEEELi192ENS_10bfloat16_tEfNS_4arch4Sm80ELb1ELb0ELb0ELb1ELb1ELb1ELb1ELb0EEENS1_21CollectiveEpilogueFwdINS6_IJS8_SA_S9_EEENS6_IJNS7_ILi1EEESI_SI_EEESC_SE_Li256ELb1ELb1ELb0ELb0EEENS1_19SingleTileSchedulerILb1ELb0ELb1ELi128EEEEEEEEEvNT_6ParamsE)
        /*0008*/ 	.word	0x00000004


	//----- nvinfo : EIATTR_FRAME_SIZE
	.align		4
.L_12:
        /*000c*/ 	.byte	0x04, 0x11
        /*000e*/ 	.short	(.L_14 - .L_13)
	.align		4
.L_13:
        /*0010*/ 	.word	index@(_ZN7cutlass13device_kernelIN5flash19enable_sm80_to_sm89INS1_16FlashAttnFwdSm80INS1_25CollectiveMainloopFwdSm80ILi8ELi2ELb0EN4cute5tupleIJNS5_1CILi128EEENS7_ILi64EEENS7_ILi192EEEEEELi192ENS_10bfloat16_tEfNS_4arch4Sm80ELb1ELb0ELb0ELb1ELb1ELb1ELb1ELb0EEENS1_21CollectiveEpilogueFwdINS6_IJS8_SA_S9_EEENS6_IJNS7_ILi1EEESI_SI_EEESC_SE_Li256ELb1ELb1ELb0ELb0EEENS1_19SingleTileSchedulerILb1ELb0ELb1ELi128EEEEEEEEEvNT_6ParamsE)
        /*0014*/ 	.word	0x00000000


	//----- nvinfo : EIATTR_REGCOUNT
	.align		4
.L_14:
        /*0018*/ 	.byte	0x04, 0x2f
        /*001a*/ 	.short	(.L_16 - .L_15)
	.align		4
.L_15:
        /*001c*/ 	.word	index@(_ZN7cutlass13device_kernelIN5flash19enable_sm80_to_sm89INS1_16FlashAttnFwdSm80INS1_25CollectiveMainloopFwdSm80ILi8ELi2ELb0EN4cute5tupleIJNS5_1CILi128EEENS7_ILi64EEENS7_ILi192EEEEEELi192ENS_10bfloat16_tEfNS_4arch4Sm80ELb1ELb0ELb0ELb1ELb1ELb0ELb1ELb0EEENS1_21CollectiveEpilogueFwdINS6_IJS8_SA_S9_EEENS6_IJNS7_ILi1EEESI_SI_EEESC_SE_Li256ELb1ELb1ELb0ELb0EEENS1_19SingleTileSchedulerILb1ELb0ELb1ELi128EEEEEEEEEvNT_6ParamsE)
        /*0020*/ 	.word	0x00000004


	//----- nvinfo : EIATTR_FRAME_SIZE
	.align		4
.L_16:
        /*0024*/ 	.byte	0x04, 0x11
        /*0026*/ 	.short	(.L_18 - .L_17)
	.align		4
.L_17:
        /*0028*/ 	.word	index@(_ZN7cutlass13device_kernelIN5flash19enable_sm80_to_sm89INS1_16FlashAttnFwdSm80INS1_25CollectiveMainloopFwdSm80ILi8ELi2ELb0EN4cute5tupleIJNS5_1CILi128EEENS7_ILi64EEENS7_ILi192EEEEEELi192ENS_10bfloat16_tEfNS_4arch4Sm80ELb1ELb0ELb0ELb1ELb1ELb0ELb1ELb0EEENS1_21CollectiveEpilogueFwdINS6_IJS8_SA_S9_EEENS6_IJNS7_ILi1EEESI_SI_EEESC_SE_Li256ELb1ELb1ELb0ELb0EEENS1_19SingleTileSchedulerILb1ELb0ELb1ELi128EEEEEEEEEvNT_6ParamsE)
        /*002c*/ 	.word	0x00000000


	//----- nvinfo : EIATTR_REGCOUNT
	.align		4
.L_18:
        /*0030*/ 	.byte	0x04, 0x2f
        /*0032*/ 	.short	(.L_20 - .L_19)
	.align		4
.L_19:
        /*0034*/ 	.word	index@(_ZN7cutlass13device_kernelIN5flash19enable_sm80_to_sm89INS1_16FlashAttnFwdSm80INS1_25CollectiveMainloopFwdSm80ILi8ELi2ELb0EN4cute5tupleIJNS5_1CILi128EEENS7_ILi64EEENS7_ILi192EEEEEELi192ENS_10bfloat16_tEfNS_4arch4Sm80ELb1ELb0ELb0ELb0ELb1ELb0ELb1ELb0EEENS1_21CollectiveEpilogueFwdINS6_IJS8_SA_S9_EEENS6_IJNS7_ILi1EEESI_SI_EEESC_SE_Li256ELb0ELb1ELb0ELb0EEENS1_30DynamicPersistentTileSchedulerILi256ELi256ELb0ELb1ELb0EEEEEEEEEvNT_6ParamsE)
        /*0038*/ 	.word	0x00000004


	//----- nvinfo : EIATTR_FRAME_SIZE
	.align		4
.L_20:
        /*003c*/ 	.byte	0x04, 0x11
        /*003e*/ 	.short	(.L_22 - .L_21)
	.align		4
.L_21:
        /*0040*/ 	.word	index@(_ZN7cutlass13device_kernelIN5flash19enable_sm80_to_sm89INS1_16FlashAttnFwdSm80INS1_25CollectiveMainloopFwdSm80ILi8ELi2ELb0EN4cute5tupleIJNS5_1CILi128EEENS7_ILi64EEENS7_ILi192EEEEEELi192ENS_10bfloat16_tEfNS_4arch4Sm80ELb1ELb0ELb0ELb0ELb1ELb0ELb1ELb0EEENS1_21CollectiveEpilogueFwdINS6_IJS8_SA_S9_EEENS6_IJNS7_ILi1EEESI_SI_EEESC_SE_Li256ELb0ELb1ELb0ELb0EEENS1_30DynamicPersistentTileSchedulerILi256ELi256ELb0ELb1ELb0EEEEEEEEEvNT_6ParamsE)
        /*0044*/ 	.word	0x00000000


	//----- nvinfo : EIATTR_REGCOUNT
	.align		4
.L_22:
        /*0048*/ 	.byte	0x04, 0x2f
        /*004a*/ 	.short	(.L_24 - .L_23)
	.align		4
.L_23:
        /*004c*/ 	.word	index@(_ZN7cutlass13device_kernelIN5flash19enable_sm80_to_sm89INS1_16FlashAttnFwdSm80INS1_25CollectiveMainloopFwdSm80ILi8ELi2ELb0EN4cute5tupleIJNS5_1CILi128EEENS7_ILi64EEENS7_ILi192EEEEEELi192ENS_10bfloat16_tEfNS_4arch4Sm80ELb0ELb1ELb0ELb1ELb1ELb1ELb1ELb0EEENS1_21CollectiveEpilogueFwdINS6_IJS8_SA_S9_EEENS6_IJNS7_ILi1EEESI_SI_EEESC_SE_Li256ELb1ELb1ELb0ELb0EEENS1_19SingleTileSchedulerILb1ELb0ELb1ELi128EEEEEEEEEvNT_6ParamsE)
        /*0050*/ 	.word	0x00000004


	//----- nvinfo : EIATTR_FRAME_SIZE
	.align		4
.L_24:
        /*0054*/ 	.byte	0x04, 0x11
        /*0056*/ 	.short	(.L_26 - .L_25)
	.align		4
.L_25:
        /*0058*/ 	.word	index@(_ZN7cutlass13device_kernelIN5flash19enable_sm80_to_sm89INS1_16FlashAttnFwdSm80INS1_25CollectiveMainloopFwdSm80ILi8ELi2ELb0EN4cute5tupleIJNS5_1CILi128EEENS7_ILi64EEENS7_ILi192EEEEEELi192ENS_10bfloat16_tEfNS_4arch4Sm80ELb0ELb1ELb0ELb1ELb1ELb1ELb1ELb0EEENS1_21CollectiveEpilogueFwdINS6_IJS8_SA_S9_EEENS6_IJNS7_ILi1EEESI_SI_EEESC_SE_Li256ELb1ELb1ELb0ELb0EEENS1_19SingleTileSchedulerILb1ELb0ELb1ELi128EEEEEEEEEvNT_6ParamsE)
        /*005c*/ 	.word	0x00000000


	//----- nvinfo : EIATTR_REGCOUNT
	.align		4
.L_26:
        /*0060*/ 	.byte	0x04, 0x2f
        /*0062*/ 	.short	(.L_28 - .L_27)
	.align		4
.L_27:
        /*0064*/ 	.word	index@(_ZN7cutlass13device_kernelIN5flash19enable_sm80_to_sm89INS1_16FlashAttnFwdSm80INS1_25CollectiveMainloopFwdSm80ILi8ELi2ELb0EN4cute5tupleIJNS5_1CILi128EEENS7_ILi64EEENS7_ILi192EEEEEELi192ENS_10bfloat16_tEfNS_4arch4Sm80ELb0ELb1ELb0ELb1ELb1ELb0ELb1ELb0EEENS1_21CollectiveEpilogueFwdINS6_IJS8_SA_S9_EEENS6_IJNS7_ILi1EEESI_SI_EEESC_SE_Li256ELb1ELb1ELb0ELb0EEENS1_19SingleTileSchedulerILb1ELb0ELb1ELi128EEEEEEEEEvNT_6ParamsE)
        /*0068*/ 	.word	0x00000004


	//----- nvinfo : EIATTR_FRAME_SIZE
	.align		4
.L_28:
        /*006c*/ 	.byte	0x04, 0x11
        /*006e*/ 	.short	(.L_30 - .L_29)
	.align		4
.L_29:
        /*0070*/ 	.word	index@(_ZN7cutlass13device_kernelIN5flash19enable_sm80_to_sm89INS1_16FlashAttnFwdSm80INS1_25CollectiveMainloopFwdSm80ILi8ELi2ELb0EN4cute5tupleIJNS5_1CILi128EEENS7_ILi64EEENS7_ILi192EEEEEELi192ENS_10bfloat16_tEfNS_4arch4Sm80ELb0ELb1ELb0ELb1ELb1ELb0ELb1ELb0EEENS1_21CollectiveEpilogueFwdINS6_IJS8_SA_S9_EEENS6_IJNS7_ILi1EEESI_SI_EEESC_SE_Li256ELb1ELb1ELb0ELb0EEENS1_19SingleTileSchedulerILb1ELb0ELb1ELi128EEEEEEEEEvNT_6ParamsE)
        /*0074*/ 	.word	0x00000000


	//----- nvinfo : EIATTR_REGCOUNT
	.align		4
.L_30:
        /*0078*/ 	.byte	0x04, 0x2f
        /*007a*/ 	.short	(.L_32 - .L_31)
	.align		4
.L_31:
        /*007c*/ 	.word	index@(_ZN7cutlass13device_kernelIN5flash19enable_sm80_to_sm89INS1_16FlashAttnFwdSm80INS1_25CollectiveMainloopFwdSm80ILi8ELi2ELb0EN4cute5tupleIJNS5_1CILi128EEENS7_ILi64EEENS7_ILi192EEEEEELi192ENS_10bfloat16_tEfNS_4arch4Sm80ELb0ELb1ELb0ELb0ELb1ELb0ELb1ELb0EEENS1_21CollectiveEpilogueFwdINS6_IJS8_SA_S9_EEENS6_IJNS7_ILi1EEESI_SI_EEESC_SE_Li256ELb0ELb1ELb0ELb0EEENS1_19SingleTileSchedulerILb0ELb0ELb1ELi128EEEEEEEEEvNT_6ParamsE)
        /*0080*/ 	.word	0x00000004


	//----- nvinfo : EIATTR_FRAME_SIZE
	.align		4
.L_32:
        /*0084*/ 	.byte	0x04, 0x11
        /*0086*/ 	.short	(.L_34 - .L_33)
	.align		4
.L_33:
        /*0088*/ 	.word	index@(_ZN7cutlass13device_kernelIN5flash19enable_sm80_to_sm89INS1_16FlashAttnFwdSm80INS1_25CollectiveMainloopFwdSm80ILi8ELi2ELb0EN4cute5tupleIJNS5_1CILi128EEENS7_ILi64EEENS7_ILi192EEEEEELi192ENS_10bfloat16_tEfNS_4arch4Sm80ELb0ELb1ELb0ELb0ELb1ELb0ELb1ELb0EEENS1_21CollectiveEpilogueFwdINS6_IJS8_SA_S9_EEENS6_IJNS7_ILi1EEESI_SI_EEESC_SE_Li256ELb0ELb1ELb0ELb0EEENS1_19SingleTileSchedulerILb0ELb0ELb1ELi128EEEEEEEEEvNT_6ParamsE)
        /*008c*/ 	.word	0x00000000


	//----- nvinfo : EIATTR_REGCOUNT
	.align		4
.L_34:
        /*0090*/ 	.byte	0x04, 0x2f
        /*0092*/ 	.short	(.L_36 - .L_35)
	.align		4
.L_35:
        /*0094*/ 	.word	index@(_ZN7cutlass13device_kernelIN5flash19enable_sm80_to_sm89INS1_16FlashAttnFwdSm80INS1_25CollectiveMainloopFwdSm80ILi8ELi2ELb0EN4cute5tupleIJNS5_1CILi128EEENS7_ILi64EEENS7_ILi192EEEEEELi192ENS_10bfloat16_tEfNS_4arch4Sm80ELb0ELb0ELb0ELb1ELb1ELb1ELb1ELb0EEENS1_21CollectiveEpilogueFwdINS6_IJS8_SA_S9_EEENS6_IJNS7_ILi1EEESI_SI_EEESC_SE_Li256ELb1ELb1ELb0ELb0EEENS1_19SingleTileSchedulerILb1ELb0ELb1ELi128EEEEEEEEEvNT_6ParamsE)
        /*0098*/ 	.word	0x00000004


	//----- nvinfo : EIATTR_FRAME_SIZE
	.align		4
.L_36:
        /*009c*/ 	.byte	0x04, 0x11
        /*009e*/ 	.short	(.L_38 - .L_37)
	.align		4
.L_37:
        /*00a0*/ 	.word	index@(_ZN7cutlass13device_kernelIN5flash19enable_sm80_to_sm89INS1_16FlashAttnFwdSm80INS1_25CollectiveMainloopFwdSm80ILi8ELi2ELb0EN4cute5tupleIJNS5_1CILi128EEENS7_ILi64EEENS7_ILi192EEEEEELi192ENS_10bfloat16_tEfNS_4arch4Sm80ELb0ELb0ELb0ELb1ELb1ELb1ELb1ELb0EEENS1_21CollectiveEpilogueFwdINS6_IJS8_SA_S9_EEENS6_IJNS7_ILi1EEESI_SI_EEESC_SE_Li256ELb1ELb1ELb0ELb0EEENS1_19SingleTileSchedulerILb1ELb0ELb1ELi128EEEEEEEEEvNT_6ParamsE)
        /*00a4*/ 	.word	0x00000000


	//----- nvinfo : EIATTR_REGCOUNT
	.align		4
.L_38:
        /*00a8*/ 	.byte	0x04, 0x2f
        /*00aa*/ 	.short	(.L_40 - .L_39)
	.align		4
.L_39:
        /*00ac*/ 	.word	index@(_ZN7cutlass13device_kernelIN5flash19enable_sm80_to_sm89INS1_16FlashAttnFwdSm80INS1_25CollectiveMainloopFwdSm80ILi8ELi2ELb0EN4cute5tupleIJNS5_1CILi128EEENS7_ILi64EEENS7_ILi192EEEEEELi192ENS_10bfloat16_tEfNS_4arch4Sm80ELb0ELb0ELb0ELb1ELb1ELb0ELb1ELb0EEENS1_21CollectiveEpilogueFwdINS6_IJS8_SA_S9_EEENS6_IJNS7_ILi1EEESI_SI_EEESC_SE_Li256ELb1ELb1ELb0ELb0EEENS1_19SingleTileSchedulerILb1ELb0ELb1ELi128EEEEEEEEEvNT_6ParamsE)
        /*00b0*/ 	.word	0x00000004


	//----- nvinfo : EIATTR_FRAME_SIZE
	.align		4
.L_40:
        /*00b4*/ 	.byte	0x04, 0x11
        /*00b6*/ 	.short	(.L_42 - .L_41)
	.align		4
.L_41:
        /*00b8*/ 	.word	index@(_ZN7cutlass13device_kernelIN5flash19enable_sm80_to_sm89INS1_16FlashAttnFwdSm80INS1_25CollectiveMainloopFwdSm80ILi8ELi2ELb0EN4cute5tupleIJNS5_1CILi128EEENS7_ILi64EEENS7_ILi192EEEEEELi192ENS_10bfloat16_tEfNS_4arch4Sm80ELb0ELb0ELb0ELb1ELb1ELb0ELb1ELb0EEENS1_21CollectiveEpilogueFwdINS6_IJS8_SA_S9_EEENS6_IJNS7_ILi1EEESI_SI_EEESC_SE_Li256ELb1ELb1ELb0ELb0EEENS1_19SingleTileSchedulerILb1ELb0ELb1ELi128EEEEEEEEEvNT_6ParamsE)
        /*00bc*/ 	.word	0x00000000


	//----- nvinfo : EIATTR_REGCOUNT
	.align		4
.L_42:
        /*00c0*/ 	.byte	0x04, 0x2f
        /*00c2*/ 	.short	(.L_44 - .L_43)
	.align		4
.L_43:
        /*00c4*/ 	.word	index@(_ZN7cutlass13device_kernelIN5flash19enable_sm80_to_sm89INS1_16FlashAttnFwdSm80INS1_25CollectiveMainloopFwdSm80ILi8ELi2ELb0EN4cute5tupleIJNS5_1CILi128EEENS7_ILi64EEENS7_ILi192EEEEEELi192ENS_10bfloat16_tEfNS_4arch4Sm80ELb0ELb0ELb0ELb0ELb1ELb0ELb1ELb0EEENS1_21CollectiveEpilogueFwdINS6_IJS8_SA_S9_EEENS6_IJNS7_ILi1EEESI_SI_EEESC_SE_Li256ELb0ELb1ELb0ELb0EEENS1_19SingleTileSchedulerILb0ELb0ELb1ELi128EEEEEEEEEvNT_6ParamsE)
        /*00c8*/ 	.word	0x00000004


	//----- nvinfo : EIATTR_FRAME_SIZE
	.align		4
.L_44:
        /*00cc*/ 	.byte	0x04, 0x11
        /*00ce*/ 	.short	(.L_46 - .L_45)
	.align		4
.L_45:
        /*00d0*/ 	.word	index@(_ZN7cutlass13device_kernelIN5flash19enable_sm80_to_sm89INS1_16FlashAttnFwdSm80INS1_25CollectiveMainloopFwdSm80ILi8ELi2ELb0EN4cute5tupleIJNS5_1CILi128EEENS7_ILi64EEENS7_ILi192EEEEEELi192ENS_10bfloat16_tEfNS_4arch4Sm80ELb0ELb0ELb0ELb0ELb1ELb0ELb1ELb0EEENS1_21CollectiveEpilogueFwdINS6_IJS8_SA_S9_EEENS6_IJNS7_ILi1EEESI_SI_EEESC_SE_Li256ELb0ELb1ELb0ELb0EEENS1_19SingleTileSchedulerILb0ELb0ELb1ELi128EEEEEEEEEvNT_6ParamsE)
        /*00d4*/ 	.word	0x00000000


	//----- nvinfo : EIATTR_REGCOUNT
	.align		4
.L_46:
        /*00d8*/ 	.byte	0x04, 0x2f
        /*00da*/ 	.short	(.L_48 - .L_47)
	.align		4
.L_47:
        /*00dc*/ 	.word	index@(_ZN7cutlass13device_kernelIN5flash19enable_sm80_to_sm89INS1_16FlashAttnFwdSm80INS1_25CollectiveMainloopFwdSm80ILi8ELi1ELb0EN4cute5tupleIJNS5_1CILi128EEENS7_ILi64EEENS7_ILi192EEEEEELi192ENS_10bfloat16_tEfNS_4arch4Sm80ELb1ELb0ELb0ELb1ELb1ELb1ELb1ELb0EEENS1_21CollectiveEpilogueFwdINS6_IJS8_SA_S9_EEENS6_IJNS7_ILi1EEESI_SI_EEESC_SE_Li256ELb1ELb1ELb0ELb0EEENS1_19SingleTileSchedulerILb1ELb0ELb1ELi128EEEEEEEEEvNT_6ParamsE)
        /*00e0*/ 	.word	0x00000004


	//----- nvinfo : EIATTR_FRAME_SIZE
	.align		4
.L_48:
        /*00e4*/ 	.byte	0x04, 0x11
        /*00e6*/ 	.short	(.L_50 - .L_49)
	.align		4
.L_49:
        /*00e8*/ 	.word	index@(_ZN7cutlass13device_kernelIN5flash19enable_sm80_to_sm89INS1_16FlashAttnFwdSm80INS1_25CollectiveMainloopFwdSm80ILi8ELi1ELb0EN4cute5tupleIJNS5_1CILi128EEENS7_ILi64EEENS7_ILi192EEEEEELi192ENS_10bfloat16_tEfNS_4arch4Sm80ELb1ELb0ELb0ELb1ELb1ELb1ELb1ELb0EEENS1_21CollectiveEpilogueFwdINS6_IJS8_SA_S9_EEENS6_IJNS7_ILi1EEESI_SI_EEESC_SE_Li256ELb1ELb1ELb0ELb0EEENS1_19SingleTileSchedulerILb1ELb0ELb1ELi128EEEEEEEEEvNT_6ParamsE)
        /*00ec*/ 	.word	0x00000000


	//----- nvinfo : EIATTR_REGCOUNT
	.align		4
.L_50:
        /*00f0*/ 	.byte	0x04, 0x2f
        /*00f2*/ 	.short	(.L_52 - .L_51)
	.align		4
.L_51:
        /*00f4*/ 	.word	index@(_ZN7cutlass13device_kernelIN5flash19enable_sm80_to_sm89INS1_16FlashAttnFwdSm80INS1_25CollectiveMainloopFwdSm80ILi8ELi1ELb0EN4cute5tupleIJNS5_1CILi128EEENS7_ILi64EEENS7_ILi192EEEEEELi192ENS_10bfloat16_tEfNS_4arch4Sm80ELb1ELb0ELb0ELb1ELb1ELb0ELb1ELb0EEENS1_21CollectiveEpilogueFwdINS6_IJS8_SA_S9_EEENS6_IJNS7_ILi1EEESI_SI_EEESC_SE_Li256ELb1ELb1ELb0ELb0EEENS1_19SingleTileSchedulerILb1ELb0ELb1ELi128EEEEEEEEEvNT_6ParamsE)
        /*00f8*/ 	.word	0x00000004


	//----- nvinfo : EIATTR_FRAME_SIZE
	.align		4
.L_52:
        /*00fc*/ 	.byte	0x04, 0x11
        /*00fe*/ 	.short	(.L_54 - .L_53)
	.align		4
.L_53:
        /*0100*/ 	.word	index@(_ZN7cutlass13device_kernelIN5flash19enable_sm80_to_sm89INS1_16FlashAttnFwdSm80INS1_25CollectiveMainloopFwdSm80ILi8ELi1ELb0EN4cute5tupleIJNS5_1CILi128EEENS7_ILi64EEENS7_ILi192EEEEEELi192ENS_10bfloat16_tEfNS_4arch4Sm80ELb1ELb0ELb0ELb1ELb1ELb0ELb1ELb0EEENS1_21CollectiveEpilogueFwdINS6_IJS8_SA_S9_EEENS6_IJNS7_ILi1EEESI_SI_EEESC_SE_Li256ELb1ELb1ELb0ELb0EEENS1_19SingleTileSchedulerILb1ELb0ELb1ELi128EEEEEEEEEvNT_6ParamsE)
        /*0104*/ 	.word	0x00000000


	//----- nvinfo : EIATTR_REGCOUNT
	.align		4
.L_54:
        /*0108*/ 	.byte	0x04, 0x2f
        /*010a*/ 	.short	(.L_56 - .L_55)
	.align		4
.L_55:
        /*010c*/ 	.word	index@(_ZN7cutlass13device_kernelIN5flash19enable_sm80_to_sm89INS1_16FlashAttnFwdSm80INS1_25CollectiveMainloopFwdSm80ILi8ELi1ELb0EN4cute5tupleIJNS5_1CILi128EEENS7_ILi64EEENS7_ILi192EEEEEELi192ENS_10bfloat16_tEfNS_4arch4Sm80ELb1ELb0ELb0ELb0ELb1ELb0ELb1ELb0EEENS1_21CollectiveEpilogueFwdINS6_IJS8_SA_S9_EEENS6_IJNS7_ILi1EEESI_SI_EEESC_SE_Li256ELb0ELb1ELb0ELb0EEENS1_30DynamicPersistentTileSchedulerILi256ELi256ELb0ELb1ELb0EEEEEEEEEvNT_6ParamsE)
        /*0110*/ 	.word	0x00000004


	//----- nvinfo : EIATTR_FRAME_SIZE
	.align		4
.L_56:
        /*0114*/ 	.byte	0x04, 0x11
        /*0116*/ 	.short	(.L_58 - .L_57)
	.align		4
.L_57:
        /*0118*/ 	.word	index@(_ZN7cutlass13device_kernelIN5flash19enable_sm80_to_sm89INS1_16FlashAttnFwdSm80INS1_25CollectiveMainloopFwdSm80ILi8ELi1ELb0EN4cute5tupleIJNS5_1CILi128EEENS7_ILi64EEENS7_ILi192EEEEEELi192ENS_10bfloat16_tEfNS_4arch4Sm80ELb1ELb0ELb0ELb0ELb1ELb0ELb1ELb0EEENS1_21CollectiveEpilogueFwdINS6_IJS8_SA_S9_EEENS6_IJNS7_ILi1EEESI_SI_EEESC_SE_Li256ELb0ELb1ELb0ELb0EEENS1_30DynamicPersistentTileSchedulerILi256ELi256ELb0ELb1ELb0EEEEEEEEEvNT_6ParamsE)
        /*011c*/ 	.word	0x00000000


	//----- nvinfo : EIATTR_REGCOUNT
	.align		4
.L_58:
        /*0120*/ 	.byte	0x04, 0x2f
        /*0122*/ 	.short	(.L_60 - .L_59)
	.align		4
.L_59:
        /*0124*/ 	.word	index@(_ZN7cutlass13device_kernelIN5flash19enable_sm80_to_sm89INS1_16FlashAttnFwdSm80INS1_25CollectiveMainloopFwdSm80ILi8ELi1ELb0EN4cute5tupleIJNS5_1CILi128EEENS7_ILi64EEENS7_ILi192EEEEEELi192ENS_10bfloat16_tEfNS_4arch4Sm80ELb0ELb1ELb0ELb1ELb1ELb1ELb1ELb0EEENS1_21CollectiveEpilogueFwdINS6_IJS8_SA_S9_EEENS6_IJNS7_ILi1EEESI_SI_EEESC_SE_Li256ELb1ELb1ELb0ELb0EEENS1_19SingleTileSchedulerILb1ELb0ELb1ELi128EEEEEEEEEvNT_6ParamsE)
        /*0128*/ 	.word	0x00000004


	//----- nvinfo : EIATTR_FRAME_SIZE
	.align		4
.L_60:
        /*012c*/ 	.byte	0x04, 0x11
        /*012e*/ 	.short	(.L_62 - .L_61)
	.align		4
.L_61:
        /*0130*/ 	.word	index@(_ZN7cutlass13device_kernelIN5flash19enable_sm80_to_sm89INS1_16FlashAttnFwdSm80INS1_25CollectiveMainloopFwdSm80ILi8ELi1ELb0EN4cute5tupleIJNS5_1CILi128EEENS7_ILi64EEENS7_ILi192EEEEEELi192ENS_10bfloat16_tEfNS_4arch4Sm80ELb0ELb1ELb0ELb1ELb1ELb1ELb1ELb0EEENS1_21CollectiveEpilogueFwdINS6_IJS8_SA_S9_EEENS6_IJNS7_ILi1EEESI_SI_EEESC_SE_Li256ELb1ELb1ELb0ELb0EEENS1_19SingleTileSchedulerILb1ELb0ELb1ELi128EEEEEEEEEvNT_6ParamsE)
        /*0134*/ 	.word	0x00000000


	//----- nvinfo : EIATTR_REGCOUNT
	.align		4
.L_62:
        /*0138*/ 	.byte	0x04, 0x2f
        /*013a*/ 	.short	(.L_64 - .L_63)
	.align		4
.L_63:
        /*013c*/ 	.word	index@(_ZN7cutlass13device_kernelIN5flash19enable_sm80_to_sm89INS1_16FlashAttnFwdSm80INS1_25CollectiveMainloopFwdSm80ILi8ELi1ELb0EN4cute5tupleIJNS5_1CILi128EEENS7_ILi64EEENS7_ILi192EEEEEELi192ENS_10bfloat16_tEfNS_4arch4Sm80ELb0ELb1ELb0ELb1ELb1ELb0ELb1ELb0EEENS1_21CollectiveEpilogueFwdINS6_IJS8_SA_S9_EEENS6_IJNS7_ILi1EEESI_SI_EEESC_SE_Li256ELb1ELb1ELb0ELb0EEENS1_19SingleTileSchedulerILb1ELb0ELb1ELi128EEEEEEEEEvNT_6ParamsE)
        /*0140*/ 	.word	0x00000004


	//----- nvinfo : EIATTR_FRAME_SIZE
	.align		4
.L_64:
        /*0144*/ 	.byte	0x04, 0x11
        /*0146*/ 	.short	(.L_66 - .L_65)
	.align		4
.L_65:
        /*0148*/ 	.word	index@(_ZN7cutlass13device_kernelIN5flash19enable_sm80_to_sm89INS1_16FlashAttnFwdSm80INS1_25CollectiveMainloopFwdSm80ILi8ELi1ELb0EN4cute5tupleIJNS5_1CILi128EEENS7_ILi64EEENS7_ILi192EEEEEELi192ENS_10bfloat16_tEfNS_4arch4Sm80ELb0ELb1ELb0ELb1ELb1ELb0ELb1ELb0EEENS1_21CollectiveEpilogueFwdINS6_IJS8_SA_S9_EEENS6_IJNS7_ILi1EEESI_SI_EEESC_SE_Li256ELb1ELb1ELb0ELb0EEENS1_19SingleTileSchedulerILb1ELb0ELb1ELi128EEEEEEEEEvNT_6ParamsE)
        /*014c*/ 	.word	0x00000000


	//----- nvinfo : EIATTR_REGCOUNT
	.align		4
.L_66:
        /*0150*/ 	.byte	0x04, 0x2f
        /*0152*/ 	.short	(.L_68 - .L_67)
	.align		4
.L_67:
        /*0154*/ 	.word	index@(_ZN7cutlass13device_kernelIN5flash19enable_sm80_to_sm89INS1_16FlashAttnFwdSm80INS1_25CollectiveMainloopFwdSm80ILi8ELi1ELb0EN4cute5tupleIJNS5_1CILi128EEENS7_ILi64EEENS7_ILi192EEEEEELi192ENS_10bfloat16_tEfNS_4arch4Sm80ELb0ELb1ELb0ELb0ELb1ELb0ELb1ELb0EEENS1_21CollectiveEpilogueFwdINS6_IJS8_SA_S9_EEENS6_IJNS7_ILi1EEESI_SI_EEESC_SE_Li256ELb0ELb1ELb0ELb0EEENS1_19SingleTileSchedulerILb0ELb0ELb1ELi128EEEEEEEEEvNT_6ParamsE)
        /*0158*/ 	.word	0x00000004


	//----- nvinfo : EIATTR_FRAME_SIZE
	.align		4
.L_68:
        /*015c*/ 	.byte	0x04, 0x11
        /*015e*/ 	.short	(.L_70 - .L_69)
	.align		4
.L_69:
        /*0160*/ 	.word	index@(_ZN7cutlass13device_kernelIN5flash19enable_sm80_to_sm89INS1_16FlashAttnFwdSm80INS1_25CollectiveMainloopFwdSm80ILi8ELi1ELb0EN4cute5tupleIJNS5_1CILi128EEENS7_ILi64EEENS7_ILi192EEEEEELi192ENS_10bfloat16_tEfNS_4arch4Sm80ELb0ELb1ELb0ELb0ELb1ELb0ELb1ELb0EEENS1_21CollectiveEpilogueFwdINS6_IJS8_SA_S9_EEENS6_IJNS7_ILi1EEESI_SI_EEESC_SE_Li256ELb0ELb1ELb0ELb0EEENS1_19SingleTileSchedulerILb0ELb0ELb1ELi128EEEEEEEEEvNT_6ParamsE)
        /*0164*/ 	.word	0x00000000


	//----- nvinfo : EIATTR_REGCOUNT
	.align		4
.L_70:
        /*0168*/ 	.byte	0x04, 0x2f
        /*016a*/ 	.short	(.L_72 - .L_71)
	.align		4
.L_71:
        /*016c*/ 	.word	index@(_ZN7cutlass13device_kernelIN5flash19enable_sm80_to_sm89INS1_16FlashAttnFwdSm80INS1_25CollectiveMainloopFwdSm80ILi8ELi1ELb0EN4cute5tupleIJNS5_1CILi128EEENS7_ILi64EEENS7_ILi192EEEEEELi192ENS_10bfloat16_tEfNS_4arch4Sm80ELb0ELb0ELb0ELb1ELb1ELb1ELb1ELb0EEENS1_21CollectiveEpilogueFwdINS6_IJS8_SA_S9_EEENS6_IJNS7_ILi1EEESI_SI_EEESC_SE_Li256ELb1ELb1ELb0ELb0EEENS1_19SingleTileSchedulerILb1ELb0ELb1ELi128EEEEEEEEEvNT_6ParamsE)
        /*0170*/ 	.word	0x00000004


	//----- nvinfo : EIATTR_FRAME_SIZE
	.align		4
.L_72:
        /*0174*/ 	.byte	0x04, 0x11
        /*0176*/ 	.short	(.L_74 - .L_73)
	.align		4
.L_73:
        /*0178*/ 	.word	index@(_ZN7cutlass13device_kernelIN5flash19enable_sm80_to_sm89INS1_16FlashAttnFwdSm80INS1_25CollectiveMainloopFwdSm80ILi8ELi1ELb0EN4cute5tupleIJNS5_1CILi128EEENS7_ILi64EEENS7_ILi192EEEEEELi192ENS_10bfloat16_tEfNS_4arch4Sm80ELb0ELb0ELb0ELb1ELb1ELb1ELb1ELb0EEENS1_21CollectiveEpilogueFwdINS6_IJS8_SA_S9_EEENS6_IJNS7_ILi1EEESI_SI_EEESC_SE_Li256ELb1ELb1ELb0ELb0EEENS1_19SingleTileSchedulerILb1ELb0ELb1ELi128EEEEEEEEEvNT_6ParamsE)
        /*017c*/ 	.word	0x00000000


	//----- nvinfo : EIATTR_REGCOUNT
	.align		4
.L_74:
        /*0180*/ 	.byte	0x04, 0x2f
        /*0182*/ 	.short	(.L_76 - .L_75)
	.align		4
.L_75:
        /*0184*/ 	.word	index@(_ZN7cutlass13device_kernelIN5flash19enable_sm80_to_sm89INS1_16FlashAttnFwdSm80INS1_25CollectiveMainloopFwdSm80ILi8ELi1ELb0EN4cute5tupleIJNS5_1CILi128EEENS7_ILi64EEENS7_ILi192EEEEEELi192ENS_10bfloat16_tEfNS_4arch4Sm80ELb0ELb0ELb0ELb1ELb1ELb0ELb1ELb0EEENS1_21CollectiveEpilogueFwdINS6_IJS8_SA_S9_EEENS6_IJNS7_ILi1EEESI_SI_EEESC_SE_Li256ELb1ELb1ELb0ELb0EEENS1_19SingleTileSchedulerILb1ELb0ELb1ELi128EEEEEEEEEvNT_6ParamsE)
        /*0188*/ 	.word	0x00000004


	//----- nvinfo : EIATTR_FRAME_SIZE
	.align		4
.L_76:
        /*018c*/ 	.byte	0x04, 0x11
        /*018e*/ 	.short	(.L_78 - .L_77)
	.align		4
.L_77:
        /*0190*/ 	.word	index@(_ZN7cutlass13device_kernelIN5flash19enable_sm80_to_sm89INS1_16FlashAttnFwdSm80INS1_25CollectiveMainloopFwdSm80ILi8ELi1ELb0EN4cute5tupleIJNS5_1CILi128EEENS7_ILi64EEENS7_ILi192EEEEEELi192ENS_10bfloat16_tEfNS_4arch4Sm80ELb0ELb0ELb0ELb1ELb1ELb0ELb1ELb0EEENS1_21CollectiveEpilogueFwdINS6_IJS8_SA_S9_EEENS6_IJNS7_ILi1EEESI_SI_EEESC_SE_Li256ELb1ELb1ELb0ELb0EEENS1_19SingleTileSchedulerILb1ELb0ELb1ELi128EEEEEEEEEvNT_6ParamsE)
        /*0194*/ 	.word	0x00000000


	//----- nvinfo : EIATTR_REGCOUNT
	.align		4
.L_78:
        /*0198*/ 	.byte	0x04, 0x2f
        /*019a*/ 	.short	(.L_80 - .L_79)
	.align		4
.L_79:
        /*019c*/ 	.word	index@(_ZN7cutlass13device_kernelIN5flash19enable_sm80_to_sm89INS1_16FlashAttnFwdSm80INS1_25CollectiveMainloopFwdSm80ILi8ELi1ELb0EN4cute5tupleIJNS5_1CILi128EEENS7_ILi64EEENS7_ILi192EEEEEELi192ENS_10bfloat16_tEfNS_4arch4Sm80ELb0ELb0ELb0ELb0ELb1ELb0ELb1ELb0EEENS1_21CollectiveEpilogueFwdINS6_IJS8_SA_S9_EEENS6_IJNS7_ILi1EEESI_SI_EEESC_SE_Li256ELb0ELb1ELb0ELb0EEENS1_19SingleTileSchedulerILb0ELb0ELb1ELi128EEEEEEEEEvNT_6ParamsE)
        /*01a0*/ 	.word	0x00000004


	//----- nvinfo : EIATTR_FRAME_SIZE
	.align		4
.L_80:
        /*01a4*/ 	.byte	0x04, 0x11
        /*01a6*/ 	.short	(.L_82 - .L_81)
	.align		4
.L_81:
        /*01a8*/ 	.word	index@(_ZN7cutlass13device_kernelIN5flash19enable_sm80_to_sm89INS1_16FlashAttnFwdSm80INS1_25CollectiveMainloopFwdSm80ILi8ELi1ELb0EN4cute5tupleIJNS5_1CILi128EEENS7_ILi64EEENS7_ILi192EEEEEELi192ENS_10bfloat16_tEfNS_4arch4Sm80ELb0ELb0ELb0ELb0ELb1ELb0ELb1ELb0EEENS1_21CollectiveEpilogueFwdINS6_IJS8_SA_S9_EEENS6_IJNS7_ILi1EEESI_SI_EEESC_SE_Li256ELb0ELb1ELb0ELb0EEENS1_19SingleTileSchedulerILb0ELb0ELb1ELi128EEEEEEEEEvNT_6ParamsE)
        /*01ac*/ 	.word	0x00000000


	//----- nvinfo : EIATTR_MIN_STACK_SIZE
	.align		4
.L_82:
        /*01b0*/ 	.byte	0x04, 0x12
        /*01b2*/ 	.short	(.L_84 - .L_83)
	.align		4
.L_83:
        /*01b4*/ 	.word	index@(_ZN7cutlass13device_kernelIN5flash19enable_sm80_to_sm89INS1_16FlashAttnFwdSm80INS1_25CollectiveMainloopFwdSm80ILi8ELi1ELb0EN4cute5tupleIJNS5_1CILi128EEENS7_ILi64EEENS7_ILi192EEEEEELi192ENS_10bfloat16_tEfNS_4arch4Sm80ELb0ELb0ELb0ELb0ELb1ELb0ELb1ELb0EEENS1_21CollectiveEpilogueFwdINS6_IJS8_SA_S9_EEENS6_IJNS7_ILi1EEESI_SI_EEESC_SE_Li256ELb0ELb1ELb0ELb0EEENS1_19SingleTileSchedulerILb0ELb0ELb1ELi128EEEEEEEEEvNT_6ParamsE)
        /*01b8*/ 	.word	0x00000000


	//----- nvinfo : EIATTR_MIN_STACK_SIZE
	.align		4
.L_84:
        /*01bc*/ 	.byte	0x04, 0x12
        /*01be*/ 	.short	(.L_86 - .L_85)
	.align		4
.L_85:
        /*01c0*/ 	.word	index@(_ZN7cutlass13device_kernelIN5flash19enable_sm80_to_sm89INS1_16FlashAttnFwdSm80INS1_25CollectiveMainloopFwdSm80ILi8ELi1ELb0EN4cute5tupleIJNS5_1CILi128EEENS7_ILi64EEENS7_ILi192EEEEEELi192ENS_10bfloat16_tEfNS_4arch4Sm80ELb0ELb0ELb0ELb1ELb1ELb0ELb1ELb0EEENS1_21CollectiveEpilogueFwdINS6_IJS8_SA_S9_EEENS6_IJNS7_ILi1EEESI_SI_EEESC_SE_Li256ELb1ELb1ELb0ELb0EEENS1_19SingleTileSchedulerILb1ELb0ELb1ELi128EEEEEEEEEvNT_6ParamsE)
        /*01c4*/ 	.word	0x00000000


	//----- nvinfo : EIATTR_MIN_STACK_SIZE
	.align		4
.L_86:
        /*01c8*/ 	.byte	0x04, 0x12
        /*01ca*/ 	.short	(.L_88 - .L_87)
	.align		4
.L_87:
        /*01cc*/ 	.word	index@(_ZN7cutlass13device_kernelIN5flash19enable_sm80_to_sm89INS1_16FlashAttnFwdSm80INS1_25CollectiveMainloopFwdSm80ILi8ELi1ELb0EN4cute5tupleIJNS5_1CILi128EEENS7_ILi64EEENS7_ILi192EEEEEELi192ENS_10bfloat16_tEfNS_4arch4Sm80ELb0ELb0ELb0ELb1ELb1ELb1ELb1ELb0EEENS1_21CollectiveEpilogueFwdINS6_IJS8_SA_S9_EEENS6_IJNS7_ILi1EEESI_SI_EEESC_SE_Li256ELb1ELb1ELb0ELb0EEENS1_19SingleTileSchedulerILb1ELb0ELb1ELi128EEEEEEEEEvNT_6ParamsE)
        /*01d0*/ 	.word	0x00000000


	//----- nvinfo : EIATTR_MIN_STACK_SIZE
	.align		4
.L_88:
        /*01d4*/ 	.byte	0x04, 0x12
        /*01d6*/ 	.short	(.L_90 - .L_89)
	.align		4
.L_89:
        /*01d8*/ 	.word	index@(_ZN7cutlass13device_kernelIN5flash19enable_sm80_to_sm89INS1_16FlashAttnFwdSm80INS1_25CollectiveMainloopFwdSm80ILi8ELi1ELb0EN4cute5tupleIJNS5_1CILi128EEENS7_ILi64EEENS7_ILi192EEEEEELi192ENS_10bfloat16_tEfNS_4arch4Sm80ELb0ELb1ELb0ELb0ELb1ELb0ELb1ELb0EEENS1_21CollectiveEpilogueFwdINS6_IJS8_SA_S9_EEENS6_IJNS7_ILi1EEESI_SI_EEESC_SE_Li256ELb0ELb1ELb0ELb0EEENS1_19SingleTileSchedulerILb0ELb0ELb1ELi128EEEEEEEEEvNT_6ParamsE)
        /*01dc*/ 	.word	0x00000000


	//----- nvinfo : EIATTR_MIN_STACK_SIZE
	.align		4
.L_90:
        /*01e0*/ 	.byte	0x04, 0x12
        /*01e2*/ 	.short	(.L_92 - .L_91)
	.align		4
.L_91:
        /*01e4*/ 	.word	index@(_ZN7cutlass13device_kernelIN5flash19enable_sm80_to_sm89INS1_16FlashAttnFwdSm80INS1_25CollectiveMainloopFwdSm80ILi8ELi1ELb0EN4cute5tupleIJNS5_1CILi128EEENS7_ILi64EEENS7_ILi192EEEEEELi192ENS_10bfloat16_tEfNS_4arch4Sm80ELb0ELb1ELb0ELb1ELb1ELb0ELb1ELb0EEENS1_21CollectiveEpilogueFwdINS6_IJS8_SA_S9_EEENS6_IJNS7_ILi1EEESI_SI_EEESC_SE_Li256ELb1ELb1ELb0ELb0EEENS1_19SingleTileSchedulerILb1ELb0ELb1ELi128EEEEEEEEEvNT_6ParamsE)
        /*01e8*/ 	.word	0x00000000


	//----- nvinfo : EIATTR_MIN_STACK_SIZE
	.align		4
.L_92:
        /*01ec*/ 	.byte	0x04, 0x12
        /*01ee*/ 	.short	(.L_94 - .L_93)
	.align		4
.L_93:
        /*01f0*/ 	.word	index@(_ZN7cutlass13device_kernelIN5flash19enable_sm80_to_sm89INS1_16FlashAttnFwdSm80INS1_25CollectiveMainloopFwdSm80ILi8ELi1ELb0EN4cute5tupleIJNS5_1CILi128EEENS7_ILi64EEENS7_ILi192EEEEEELi192ENS_10bfloat16_tEfNS_4arch4Sm80ELb0ELb1ELb0ELb1ELb1ELb1ELb1ELb0EEENS1_21CollectiveEpilogueFwdINS6_IJS8_SA_S9_EEENS6_IJNS7_ILi1EEESI_SI_EEESC_SE_Li256ELb1ELb1ELb0ELb0EEENS1_19SingleTileSchedulerILb1ELb0ELb1ELi128EEEEEEEEEvNT_6ParamsE)
        /*01f4*/ 	.word	0x00000000


	//----- nvinfo : EIATTR_MIN_STACK_SIZE
	.align		4
.L_94:
        /*01f8*/ 	.byte	0x04, 0x12
        /*01fa*/ 	.short	(.L_96 - .L_95)
	.align		4
.L_95:
        /*01fc*/ 	.word	index@(_ZN7cutlass13device_kernelIN5flash19enable_sm80_to_sm89INS1_16FlashAttnFwdSm80INS1_25CollectiveMainloopFwdSm80ILi8ELi1ELb0EN4cute5tupleIJNS5_1CILi128EEENS7_ILi64EEENS7_ILi192EEEEEELi192ENS_10bfloat16_tEfNS_4arch4Sm80ELb1ELb0ELb0ELb0ELb1ELb0ELb1ELb0EEENS1_21CollectiveEpilogueFwdINS6_IJS8_SA_S9_EEENS6_IJNS7_ILi1EEESI_SI_EEESC_SE_Li256ELb0ELb1ELb0ELb0EEENS1_30DynamicPersistentTileSchedulerILi256ELi256ELb0ELb1ELb0EEEEEEEEEvNT_6ParamsE)
        /*0200*/ 	.word	0x00000000


	//----- nvinfo : EIATTR_MIN_STACK_SIZE
	.align		4
.L_96:
        /*0204*/ 	.byte	0x04, 0x12
        /*0206*/ 	.short	(.L_98 - .L_97)
	.align		4
.L_97:
        /*0208*/ 	.word	index@(_ZN7cutlass13device_kernelIN5flash19enable_sm80_to_sm89INS1_16FlashAttnFwdSm80INS1_25CollectiveMainloopFwdSm80ILi8ELi1ELb0EN4cute5tupleIJNS5_1CILi128EEENS7_ILi64EEENS7_ILi192EEEEEELi192ENS_10bfloat16_tEfNS_4arch4Sm80ELb1ELb0ELb0ELb1ELb1ELb0ELb1ELb0EEENS1_21CollectiveEpilogueFwdINS6_IJS8_SA_S9_EEENS6_IJNS7_ILi1EEESI_SI_EEESC_SE_Li256ELb1ELb1ELb0ELb0EEENS1_19SingleTileSchedulerILb1ELb0ELb1ELi128EEEEEEEEEvNT_6ParamsE)
        /*020c*/ 	.word	0x00000000


	//----- nvinfo : EIATTR_MIN_STACK_SIZE
	.align		4
.L_98:
        /*0210*/ 	.byte	0x04, 0x12
        /*0212*/ 	.short	(.L_100 - .L_99)
	.align		4
.L_99:
        /*0214*/ 	.word	index@(_ZN7cutlass13device_kernelIN5flash19enable_sm80_to_sm89INS1_16FlashAttnFwdSm80INS1_25CollectiveMainloopFwdSm80ILi8ELi1ELb0EN4cute5tupleIJNS5_1CILi128EEENS7_ILi64EEENS7_ILi192EEEEEELi192ENS_10bfloat16_tEfNS_4arch4Sm80ELb1ELb0ELb0ELb1ELb1ELb1ELb1ELb0EEENS1_21CollectiveEpilogueFwdINS6_IJS8_SA_S9_EEENS6_IJNS7_ILi1EEESI_SI_EEESC_SE_Li256ELb1ELb1ELb0ELb0EEENS1_19SingleTileSchedulerILb1ELb0ELb1ELi128EEEEEEEEEvNT_6ParamsE)
        /*0218*/ 	.word	0x00000000


	//----- nvinfo : EIATTR_MIN_STACK_SIZE
	.align		4
.L_100:
        /*021c*/ 	.byte	0x04, 0x12
        /*021e*/ 	.short	(.L_102 - .L_101)
	.align		4
.L_101:
        /*0220*/ 	.word	index@(_ZN7cutlass13device_kernelIN5flash19enable_sm80_to_sm89INS1_16FlashAttnFwdSm80INS1_25CollectiveMainloopFwdSm80ILi8ELi2ELb0EN4cute5tupleIJNS5_1CILi128EEENS7_ILi64EEENS7_ILi192EEEEEELi192ENS_10bfloat16_tEfNS_4arch4Sm80ELb0ELb0ELb0ELb0ELb1ELb0ELb1ELb0EEENS1_21CollectiveEpilogueFwdINS6_IJS8_SA_S9_EEENS6_IJNS7_ILi1EEESI_SI_EEESC_SE_Li256ELb0ELb1ELb0ELb0EEENS1_19SingleTileSchedulerILb0ELb0ELb1ELi128EEEEEEEEEvNT_6ParamsE)
        /*0224*/ 	.word	0x00000000


	//----- nvinfo : EIATTR_MIN_STACK_SIZE
	.align		4
.L_102:
        /*0228*/ 	.byte	0x04, 0x12
        /*022a*/ 	.short	(.L_104 - .L_103)
	.align		4
.L_103:
        /*022c*/ 	.word	index@(_ZN7cutlass13device_kernelIN5flash19enable_sm80_to_sm89INS1_16FlashAttnFwdSm80INS1_25CollectiveMainloopFwdSm80ILi8ELi2ELb0EN4cute5tupleIJNS5_1CILi128EEENS7_ILi64EEENS7_ILi192EEEEEELi192ENS_10bfloat16_tEfNS_4arch4Sm80ELb0ELb0ELb0ELb1ELb1ELb0ELb1ELb0EEENS1_21CollectiveEpilogueFwdINS6_IJS8_SA_S9_EEENS6_IJNS7_ILi1EEESI_SI_EEESC_SE_Li256ELb1ELb1ELb0ELb0EEENS1_19SingleTileSchedulerILb1ELb0ELb1ELi128EEEEEEEEEvNT_6ParamsE)
        /*0230*/ 	.word	0x00000000


	//----- nvinfo : EIATTR_MIN_STACK_SIZE
	.align		4
.L_104:
        /*0234*/ 	.byte	0x04, 0x12
        /*0236*/ 	.short	(.L_106 - .L_105)
	.align		4
.L_105:
        /*0238*/ 	.word	index@(_ZN7cutlass13device_kernelIN5flash19enable_sm80_to_sm89INS1_16FlashAttnFwdSm80INS1_25CollectiveMainloopFwdSm80ILi8ELi2ELb0EN4cute5tupleIJNS5_1CILi128EEENS7_ILi64EEENS7_ILi192EEEEEELi192ENS_10bfloat16_tEfNS_4arch4Sm80ELb0ELb0ELb0ELb1ELb1ELb1ELb1ELb0EEENS1_21CollectiveEpilogueFwdINS6_IJS8_SA_S9_EEENS6_IJNS7_ILi1EEESI_SI_EEESC_SE_Li256ELb1ELb1ELb0ELb0EEENS1_19SingleTileSchedulerILb1ELb0ELb1ELi128EEEEEEEEEvNT_6ParamsE)
        /*023c*/ 	.word	0x00000000


	//----- nvinfo : EIATTR_MIN_STACK_SIZE
	.align		4
.L_106:
        /*0240*/ 	.byte	0x04, 0x12
        /*0242*/ 	.short	(.L_108 - .L_107)
	.align		4
.L_107:
        /*0244*/ 	.word	index@(_ZN7cutlass13device_kernelIN5flash19enable_sm80_to_sm89INS1_16FlashAttnFwdSm80INS1_25CollectiveMainloopFwdSm80ILi8ELi2ELb0EN4cute5tupleIJNS5_1CILi128EEENS7_ILi64EEENS7_ILi192EEEEEELi192ENS_10bfloat16_tEfNS_4arch4Sm80ELb0ELb1ELb0ELb0ELb1ELb0ELb1ELb0EEENS1_21CollectiveEpilogueFwdINS6_IJS8_SA_S9_EEENS6_IJNS7_ILi1EEESI_SI_EEESC_SE_Li256ELb0ELb1ELb0ELb0EEENS1_19SingleTileSchedulerILb0ELb0ELb1ELi128EEEEEEEEEvNT_6ParamsE)
        /*0248*/ 	.word	0x00000000


	//----- nvinfo : EIATTR_MIN_STACK_SIZE
	.align		4
.L_108:
        /*024c*/ 	.byte	0x04, 0x12
        /*024e*/ 	.short	(.L_110 - .L_109)
	.align		4
.L_109:
        /*0250*/ 	.word	index@(_ZN7cutlass13device_kernelIN5flash19enable_sm80_to_sm89INS1_16FlashAttnFwdSm80INS1_25CollectiveMainloopFwdSm80ILi8ELi2ELb0EN4cute5tupleIJNS5_1CILi128EEENS7_ILi64EEENS7_ILi192EEEEEELi192ENS_10bfloat16_tEfNS_4arch4Sm80ELb0ELb1ELb0ELb1ELb1ELb0ELb1ELb0EEENS1_21CollectiveEpilogueFwdINS6_IJS8_SA_S9_EEENS6_IJNS7_ILi1EEESI_SI_EEESC_SE_Li256ELb1ELb1ELb0ELb0EEENS1_19SingleTileSchedulerILb1ELb0ELb1ELi128EEEEEEEEEvNT_6ParamsE)
        /*0254*/ 	.word	0x00000000


	//----- nvinfo : EIATTR_MIN_STACK_SIZE
	.align		4
.L_110:
        /*0258*/ 	.byte	0x04, 0x12
        /*025a*/ 	.short	(.L_112 - .L_111)
	.align		4
.L_111:
        /*025c*/ 	.word	index@(_ZN7cutlass13device_kernelIN5flash19enable_sm80_to_sm89INS1_16FlashAttnFwdSm80INS1_25CollectiveMainloopFwdSm80ILi8ELi2ELb0EN4cute5tupleIJNS5_1CILi128EEENS7_ILi64EEENS7_ILi192EEEEEELi192ENS_10bfloat16_tEfNS_4arch4Sm80ELb0ELb1ELb0ELb1ELb1ELb1ELb1ELb0EEENS1_21CollectiveEpilogueFwdINS6_IJS8_SA_S9_EEENS6_IJNS7_ILi1EEESI_SI_EEESC_SE_Li256ELb1ELb1ELb0ELb0EEENS1_19SingleTileSchedulerILb1ELb0ELb1ELi128EEEEEEEEEvNT_6ParamsE)
        /*0260*/ 	.word	0x00000000


	//----- nvinfo : EIATTR_MIN_STACK_SIZE
	.align		4
.L_112:
        /*0264*/ 	.byte	0x04, 0x12
        /*0266*/ 	.short	(.L_114 - .L_113)
	.align		4
.L_113:
        /*0268*/ 	.word	index@(_ZN7cutlass13device_kernelIN5flash19enable_sm80_to_sm89INS1_16FlashAttnFwdSm80INS1_25CollectiveMainloopFwdSm80ILi8ELi2ELb0EN4cute5tupleIJNS5_1CILi128EEENS7_ILi64EEENS7_ILi192EEEEEELi192ENS_10bfloat16_tEfNS_4arch4Sm80ELb1ELb0ELb0ELb0ELb1ELb0ELb1ELb0EEENS1_21CollectiveEpilogueFwdINS6_IJS8_SA_S9_EEENS6_IJNS7_ILi1EEESI_SI_EEESC_SE_Li256ELb0ELb1ELb0ELb0EEENS1_30DynamicPersistentTileSchedulerILi256ELi256ELb0ELb1ELb0EEEEEEEEEvNT_6ParamsE)
        /*026c*/ 	.word	0x00000000


	//----- nvinfo : EIATTR_MIN_STACK_SIZE
	.align		4
.L_114:
        /*0270*/ 	.byte	0x04, 0x12
        /*0272*/ 	.short	(.L_116 - .L_115)
	.align		4
.L_115:
        /*0274*/ 	.word	index@(_ZN7cutlass13device_kernelIN5flash19enable_sm80_to_sm89INS1_16FlashAttnFwdSm80INS1_25CollectiveMainloopFwdSm80ILi8ELi2ELb0EN4cute5tupleIJNS5_1CILi128EEENS7_ILi64EEENS7_ILi192EEEEEELi192ENS_10bfloat16_tEfNS_4arch4Sm80ELb1ELb0ELb0ELb1ELb1ELb0ELb1ELb0EEENS1_21CollectiveEpilogueFwdINS6_IJS8_SA_S9_EEENS6_IJNS7_ILi1EEESI_SI_EEESC_SE_Li256ELb1ELb1ELb0ELb0EEENS1_19SingleTileSchedulerILb1ELb0ELb1ELi128EEEEEEEEEvNT_6ParamsE)
        /*0278*/ 	.word	0x00000000


	//----- nvinfo : EIATTR_MIN_STACK_SIZE
	.align		4
.L_116:
        /*027c*/ 	.byte	0x04, 0x12
        /*027e*/ 	.short	(.L_118 - .L_117)
	.align		4
.L_117:
        /*0280*/ 	.word	index@(_ZN7cutlass13device_kernelIN5flash19enable_sm80_to_sm89INS1_16FlashAttnFwdSm80INS1_25CollectiveMainloopFwdSm80ILi8ELi2ELb0EN4cute5tupleIJNS5_1CILi128EEENS7_ILi64EEENS7_ILi192EEEEEELi192ENS_10bfloat16_tEfNS_4arch4Sm80ELb1ELb0ELb0ELb1ELb1ELb1ELb1ELb0EEENS1_21CollectiveEpilogueFwdINS6_IJS8_SA_S9_EEENS6_IJNS7_ILi1EEESI_SI_EEESC_SE_Li256ELb1ELb1ELb0ELb0EEENS1_19SingleTileSchedulerILb1ELb0ELb1ELi128EEEEEEEEEvNT_6ParamsE)
        /*0284*/ 	.word	0x00000000
.L_118:


//--------------------- .nv.compat                --------------------------
	.section	.nv.compat,"",@"SHT_CUDA_COMPAT_INFO"
	.align	4
        /*0000*/ 	.byte	0x02, 0x09, 0x01, 0x00, 0x02, 0x02, 0x01, 0x00, 0x02, 0x05, 0x05, 0x00, 0x03, 0x07, 0x01, 0x01
        /*0010*/ 	.byte	0x02, 0x03, 0x00, 0x00, 0x02, 0x06, 0x01, 0x00, 0x04, 0x0b, 0x08, 0x00, 0x00, 0x00, 0x00, 0x00
        /*0020*/ 	.byte	0x00, 0x00, 0x00, 0x00


//--------------------- .nv.info._ZN7cutlass13device_kernelIN5flash19enable_sm80_to_sm89INS1_16FlashAttnFwdSm80INS1_25CollectiveMainloopFwdSm80ILi8ELi1ELb0EN4cute5tupleIJNS5_1CILi128EEENS7_ILi64EEENS7_ILi192EEEEEELi192ENS_10bfloat16_tEfNS_4arch4Sm80ELb0ELb0ELb0ELb0ELb1ELb0ELb1ELb0EEENS1_21CollectiveEpilogueFwdINS6_IJS8_SA_S9_EEENS6_IJNS7_ILi1EEESI_SI_EEESC_SE_Li256ELb0ELb1ELb0ELb0EEENS1_19SingleTileSchedulerILb0ELb0ELb1ELi128EEEEEEEEEvNT_6ParamsE --------------------------
	.section	.nv.info._ZN7cutlass13device_kernelIN5flash19enable_sm80_to_sm89INS1_16FlashAttnFwdSm80INS1_25CollectiveMainloopFwdSm80ILi8ELi1ELb0EN4cute5tupleIJNS5_1CILi128EEENS7_ILi64EEENS7_ILi192EEEEEELi192ENS_10bfloat16_tEfNS_4arch4Sm80ELb0ELb0ELb0ELb0ELb1ELb0ELb1ELb0EEENS1_21CollectiveEpilogueFwdINS6_IJS8_SA_S9_EEENS6_IJNS7_ILi1EEESI_SI_EEESC_SE_Li256ELb0ELb1ELb0ELb0EEENS1_19SingleTileSchedulerILb0ELb0ELb1ELi128EEEEEEEEEvNT_6ParamsE,"",@"SHT_CUDA_INFO"
	.sectionflags	@""
	.align	4


	//----- nvinfo : EIATTR_CUDA_API_VERSION
	.align		4
        /*0000*/ 	.byte	0x04, 0x37
        /*0002*/ 	.short	(.L_120 - .L_119)
.L_119:
        /*0004*/ 	.word	0x00000082


	//----- nvinfo : EIATTR_KPARAM_INFO
	.align		4
.L_120:
        /*0008*/ 	.byte	0x04, 0x17
        /*000a*/ 	.short	(.L_122 - .L_121)
.L_121:
        /*000c*/ 	.word	0x00000000
        /*0010*/ 	.short	0x0000
        /*0012*/ 	.short	0x0000
        /*0014*/ 	.byte	0x00, 0xf0, 0x61, 0x10


	//----- nvinfo : EIATTR_SPARSE_MMA_MASK
	.align		4
.L_122:
        /*0018*/ 	.byte	0x03, 0x50
        /*001a*/ 	.short	0x0000


	//----- nvinfo : EIATTR_MAXREG_COUNT
	.align		4
        /*001c*/ 	.byte	0x03, 0x1b
        /*001e*/ 	.short	0x00ff


	//----- nvinfo : EIATTR_MERCURY_ISA_VERSION
	.align		4
        /*0020*/ 	.byte	0x03, 0x5f
        /*0022*/ 	.short	0x0101


	//----- nvinfo : EIATTR_VRC_CTA_INIT_COUNT
	.align		4
        /*0024*/ 	.byte	0x02, 0x4a
	.zero		1
	.zero		1


	//----- nvinfo : EIATTR_EXIT_INSTR_OFFSETS
	.align		4
        /*0028*/ 	.byte	0x04, 0x1c
        /*002a*/ 	.short	(.L_124 - .L_123)


	//   ....[0]....
.L_123:
        /*002c*/ 	.word	0x00000010


	//----- nvinfo : EIATTR_MAX_THREADS
	.align		4
.L_124:
        /*0030*/ 	.byte	0x04, 0x05
        /*0032*/ 	.short	(.L_126 - .L_125)
.L_125:
        /*0034*/ 	.word	0x00000100
        /*0038*/ 	.word	0x00000001
        /*003c*/ 	.word	0x00000001


	//----- nvinfo : EIATTR_CBANK_PARAM_SIZE
	.align		4
.L_126:
        /*0040*/ 	.byte	0x03, 0x19
        /*0042*/ 	.short	0x0418


	//----- nvinfo : EIATTR_PARAM_CBANK
	.align		4
        /*0044*/ 	.byte	0x04, 0x0a
        /*0046*/ 	.short	(.L_128 - .L_127)
	.align		4
.L_127:
        /*0048*/ 	.word	index@(.nv.constant0._ZN7cutlass13device_kernelIN5flash19enable_sm80_to_sm89INS1_16FlashAttnFwdSm80INS1_25CollectiveMainloopFwdSm80ILi8ELi1ELb0EN4cute5tupleIJNS5_1CILi128EEENS7_ILi64EEENS7_ILi192EEEEEELi192ENS_10bfloat16_tEfNS_4arch4Sm80ELb0ELb0ELb0ELb0ELb1ELb0ELb1ELb0EEENS1_21CollectiveEpilogueFwdINS6_IJS8_SA_S9_EEENS6_IJNS7_ILi1EEESI_SI_EEESC_SE_Li256ELb0ELb1ELb0ELb0EEENS1_19SingleTileSchedulerILb0ELb0ELb1ELi128EEEEEEEEEvNT_6ParamsE)
        /*004c*/ 	.short	0x0380
        /*004e*/ 	.short	0x0418


	//----- nvinfo : EIATTR_SW_WAR
	.align		4
.L_128:
        /*0050*/ 	.byte	0x04, 0x36
        /*0052*/ 	.short	(.L_130 - .L_129)
.L_129:
        /*0054*/ 	.word	0x00000008
.L_130:


//--------------------- .nv.info._ZN7cutlass13device_kernelIN5flash19enable_sm80_to_sm89INS1_16FlashAttnFwdSm80INS1_25CollectiveMainloopFwdSm80ILi8ELi1ELb0EN4cute5tupleIJNS5_1CILi128EEENS7_ILi64EEENS7_ILi192EEEEEELi192ENS_10bfloat16_tEfNS_4arch4Sm80ELb0ELb0ELb0ELb1ELb1ELb0ELb1ELb0EEENS1_21CollectiveEpilogueFwdINS6_IJS8_SA_S9_EEENS6_IJNS7_ILi1EEESI_SI_EEESC_SE_Li256ELb1ELb1ELb0ELb0EEENS1_19SingleTileSchedulerILb1ELb0ELb1ELi128EEEEEEEEEvNT_6ParamsE --------------------------
	.section	.nv.info._ZN7cutlass13device_kernelIN5flash19enable_sm80_to_sm89INS1_16FlashAttnFwdSm80INS1_25CollectiveMainloopFwdSm80ILi8ELi1ELb0EN4cute5tupleIJNS5_1CILi128EEENS7_ILi64EEENS7_ILi192EEEEEELi192ENS_10bfloat16_tEfNS_4arch4Sm80ELb0ELb0ELb0ELb1ELb1ELb0ELb1ELb0EEENS1_21CollectiveEpilogueFwdINS6_IJS8_SA_S9_EEENS6_IJNS7_ILi1EEESI_SI_EEESC_SE_Li256ELb1ELb1ELb0ELb0EEENS1_19SingleTileSchedulerILb1ELb0ELb1ELi128EEEEEEEEEvNT_6ParamsE,"",@"SHT_CUDA_INFO"
	.sectionflags	@""
	.align	4


	//----- nvinfo : EIATTR_CUDA_API_VERSION
	.align		4
        /*0000*/ 	.byte	0x04, 0x37
        /*0002*/ 	.short	(.L_132 - .L_131)
.L_131:
        /*0004*/ 	.word	0x00000082


	//----- nvinfo : EIATTR_KPARAM_INFO
	.align		4
.L_132:
        /*0008*/ 	.byte	0x04, 0x17
        /*000a*/ 	.short	(.L_134 - .L_133)
.L_133:
        /*000c*/ 	.word	0x00000000
        /*0010*/ 	.short	0x0000
        /*0012*/ 	.short	0x0000
        /*0014*/ 	.byte	0x00, 0xf0, 0x61, 0x10


	//----- nvinfo : EIATTR_SPARSE_MMA_MASK
	.align		4
.L_134:
        /*0018*/ 	.byte	0x03, 0x50
        /*001a*/ 	.short	0x0000


	//----- nvinfo : EIATTR_MAXREG_COUNT
	.align		4
        /*001c*/ 	.byte	0x03, 0x1b
        /*001e*/ 	.short	0x00ff


	//----- nvinfo : EIATTR_MERCURY_ISA_VERSION
	.align		4
        /*0020*/ 	.byte	0x03, 0x5f
        /*0022*/ 	.short	0x0101


	//----- nvinfo : EIATTR_VRC_CTA_INIT_COUNT
	.align		4
        /*0024*/ 	.byte	0x02, 0x4a
	.zero		1
	.zero		1


	//----- nvinfo : EIATTR_EXIT_INSTR_OFFSETS
	.align		4
        /*0028*/ 	.byte	0x04, 0x1c
        /*002a*/ 	.short	(.L_136 - .L_135)


	//   ....[0]....
.L_135:
        /*002c*/ 	.word	0x00000010


	//----- nvinfo : EIATTR_MAX_THREADS
	.align		4
.L_136:
        /*0030*/ 	.byte	0x04, 0x05
        /*0032*/ 	.short	(.L_138 - .L_137)
.L_137:
        /*0034*/ 	.word	0x00000100
        /*0038*/ 	.word	0x00000001
        /*003c*/ 	.word	0x00000001


	//----- nvinfo : EIATTR_CBANK_PARAM_SIZE
	.align		4
.L_138:
        /*0040*/ 	.byte	0x03, 0x19
        /*0042*/ 	.short	0x0418


	//----- nvinfo : EIATTR_PARAM_CBANK
	.align		4
        /*0044*/ 	.byte	0x04, 0x0a
        /*0046*/ 	.short	(.L_140 - .L_139)
	.align		4
.L_139:
        /*0048*/ 	.word	index@(.nv.constant0._ZN7cutlass13device_kernelIN5flash19enable_sm80_to_sm89INS1_16FlashAttnFwdSm80INS1_25CollectiveMainloopFwdSm80ILi8ELi1ELb0EN4cute5tupleIJNS5_1CILi128EEENS7_ILi64EEENS7_ILi192EEEEEELi192ENS_10bfloat16_tEfNS_4arch4Sm80ELb0ELb0ELb0ELb1ELb1ELb0ELb1ELb0EEENS1_21CollectiveEpilogueFwdINS6_IJS8_SA_S9_EEENS6_IJNS7_ILi1EEESI_SI_EEESC_SE_Li256ELb1ELb1ELb0ELb0EEENS1_19SingleTileSchedulerILb1ELb0ELb1ELi128EEEEEEEEEvNT_6ParamsE)
        /*004c*/ 	.short	0x0380
        /*004e*/ 	.short	0x0418


	//----- nvinfo : EIATTR_SW_WAR
	.align		4
.L_140:
        /*0050*/ 	.byte	0x04, 0x36
        /*0052*/ 	.short	(.L_142 - .L_141)
.L_141:
        /*0054*/ 	.word	0x00000008
.L_142:


//--------------------- .nv.info._ZN7cutlass13device_kernelIN5flash19enable_sm80_to_sm89INS1_16FlashAttnFwdSm80INS1_25CollectiveMainloopFwdSm80ILi8ELi1ELb0EN4cute5tupleIJNS5_1CILi128EEENS7_ILi64EEENS7_ILi192EEEEEELi192ENS_10bfloat16_tEfNS_4arch4Sm80ELb0ELb0ELb0ELb1ELb1ELb1ELb1ELb0EEENS1_21CollectiveEpilogueFwdINS6_IJS8_SA_S9_EEENS6_IJNS7_ILi1EEESI_SI_EEESC_SE_Li256ELb1ELb1ELb0ELb0EEENS1_19SingleTileSchedulerILb1ELb0ELb1ELi128EEEEEEEEEvNT_6ParamsE --------------------------
	.section	.nv.info._ZN7cutlass13device_kernelIN5flash19enable_sm80_to_sm89INS1_16FlashAttnFwdSm80INS1_25CollectiveMainloopFwdSm80ILi8ELi1ELb0EN4cute5tupleIJNS5_1CILi128EEENS7_ILi64EEENS7_ILi192EEEEEELi192ENS_10bfloat16_tEfNS_4arch4Sm80ELb0ELb0ELb0ELb1ELb1ELb1ELb1ELb0EEENS1_21CollectiveEpilogueFwdINS6_IJS8_SA_S9_EEENS6_IJNS7_ILi1EEESI_SI_EEESC_SE_Li256ELb1ELb1ELb0ELb0EEENS1_19SingleTileSchedulerILb1ELb0ELb1ELi128EEEEEEEEEvNT_6ParamsE,"",@"SHT_CUDA_INFO"
	.sectionflags	@""
	.align	4


	//----- nvinfo : EIATTR_CUDA_API_VERSION
	.align		4
        /*0000*/ 	.byte	0x04, 0x37
        /*0002*/ 	.short	(.L_144 - .L_143)
.L_143:
        /*0004*/ 	.word	0x00000082


	//----- nvinfo : EIATTR_KPARAM_INFO
	.align		4
.L_144:
        /*0008*/ 	.byte	0x04, 0x17
        /*000a*/ 	.short	(.L_146 - .L_145)
.L_145:
        /*000c*/ 	.word	0x00000000
        /*0010*/ 	.short	0x0000
        /*0012*/ 	.short	0x0000
        /*0014*/ 	.byte	0x00, 0xf0, 0x61, 0x10


	//----- nvinfo : EIATTR_SPARSE_MMA_MASK
	.align		4
.L_146:
        /*0018*/ 	.byte	0x03, 0x50
        /*001a*/ 	.short	0x0000


	//----- nvinfo : EIATTR_MAXREG_COUNT
	.align		4
        /*001c*/ 	.byte	0x03, 0x1b
        /*001e*/ 	.short	0x00ff


	//----- nvinfo : EIATTR_MERCURY_ISA_VERSION
	.align		4
        /*0020*/ 	.byte	0x03, 0x5f
        /*0022*/ 	.short	0x0101


	//----- nvinfo : EIATTR_VRC_CTA_INIT_COUNT
	.align		4
        /*0024*/ 	.byte	0x02, 0x4a
	.zero		1
	.zero		1


	//----- nvinfo : EIATTR_EXIT_INSTR_OFFSETS
	.align		4
        /*0028*/ 	.byte	0x04, 0x1c
        /*002a*/ 	.short	(.L_148 - .L_147)


	//   ....[0]....
.L_147:
        /*002c*/ 	.word	0x00000010


	//----- nvinfo : EIATTR_MAX_THREADS
	.align		4
.L_148:
        /*0030*/ 	.byte	0x04, 0x05
        /*0032*/ 	.short	(.L_150 - .L_149)
.L_149:
        /*0034*/ 	.word	0x00000100
        /*0038*/ 	.word	0x00000001
        /*003c*/ 	.word	0x00000001


	//----- nvinfo : EIATTR_CBANK_PARAM_SIZE
	.align		4
.L_150:
        /*0040*/ 	.byte	0x03, 0x19
        /*0042*/ 	.short	0x0418


	//----- nvinfo : EIATTR_PARAM_CBANK
	.align		4
        /*0044*/ 	.byte	0x04, 0x0a
        /*0046*/ 	.short	(.L_152 - .L_151)
	.align		4
.L_151:
        /*0048*/ 	.word	index@(.nv.constant0._ZN7cutlass13device_kernelIN5flash19enable_sm80_to_sm89INS1_16FlashAttnFwdSm80INS1_25CollectiveMainloopFwdSm80ILi8ELi1ELb0EN4cute5tupleIJNS5_1CILi128EEENS7_ILi64EEENS7_ILi192EEEEEELi192ENS_10bfloat16_tEfNS_4arch4Sm80ELb0ELb0ELb0ELb1ELb1ELb1ELb1ELb0EEENS1_21CollectiveEpilogueFwdINS6_IJS8_SA_S9_EEENS6_IJNS7_ILi1EEESI_SI_EEESC_SE_Li256ELb1ELb1ELb0ELb0EEENS1_19SingleTileSchedulerILb1ELb0ELb1ELi128EEEEEEEEEvNT_6ParamsE)
        /*004c*/ 	.short	0x0380
        /*004e*/ 	.short	0x0418


	//----- nvinfo : EIATTR_SW_WAR
	.align		4
.L_152:
        /*0050*/ 	.byte	0x04, 0x36
        /*0052*/ 	.short	(.L_154 - .L_153)
.L_153:
        /*0054*/ 	.word	0x00000008
.L_154:


//--------------------- .nv.info._ZN7cutlass13device_kernelIN5flash19enable_sm80_to_sm89INS1_16FlashAttnFwdSm80INS1_25CollectiveMainloopFwdSm80ILi8ELi1ELb0EN4cute5tupleIJNS5_1CILi128EEENS7_ILi64EEENS7_ILi192EEEEEELi192ENS_10bfloat16_tEfNS_4arch4Sm80ELb0ELb1ELb0ELb0ELb1ELb0ELb1ELb0EEENS1_21CollectiveEpilogueFwdINS6_IJS8_SA_S9_EEENS6_IJNS7_ILi1EEESI_SI_EEESC_SE_Li256ELb0ELb1ELb0ELb0EEENS1_19SingleTileSchedulerILb0ELb0ELb1ELi128EEEEEEEEEvNT_6ParamsE --------------------------
	.section	.nv.info._ZN7cutlass13device_kernelIN5flash19enable_sm80_to_sm89INS1_16FlashAttnFwdSm80INS1_25CollectiveMainloopFwdSm80ILi8ELi1ELb0EN4cute5tupleIJNS5_1CILi128EEENS7_ILi64EEENS7_ILi192EEEEEELi192ENS_10bfloat16_tEfNS_4arch4Sm80ELb0ELb1ELb0ELb0ELb1ELb0ELb1ELb0EEENS1_21CollectiveEpilogueFwdINS6_IJS8_SA_S9_EEENS6_IJNS7_ILi1EEESI_SI_EEESC_SE_Li256ELb0ELb1ELb0ELb0EEENS1_19SingleTileSchedulerILb0ELb0ELb1ELi128EEEEEEEEEvNT_6ParamsE,"",@"SHT_CUDA_INFO"
	.sectionflags	@""
	.align	4


	//----- nvinfo : EIATTR_CUDA_API_VERSION
	.align		4
        /*0000*/ 	.byte	0x04, 0x37
        /*0002*/ 	.short	(.L_156 - .L_155)
.L_155:
        /*0004*/ 	.word	0x00000082


	//----- nvinfo : EIATTR_KPARAM_INFO
	.align		4
.L_156:
        /*0008*/ 	.byte	0x04, 0x17
        /*000a*/ 	.short	(.L_158 - .L_157)
.L_157:
        /*000c*/ 	.word	0x00000000
        /*0010*/ 	.short	0x0000
        /*0012*/ 	.short	0x0000
        /*0014*/ 	.byte	0x00, 0xf0, 0x61, 0x10


	//----- nvinfo : EIATTR_SPARSE_MMA_MASK
	.align		4
.L_158:
        /*0018*/ 	.byte	0x03, 0x50
        /*001a*/ 	.short	0x0000


	//----- nvinfo : EIATTR_MAXREG_COUNT
	.align		4
        /*001c*/ 	.byte	0x03, 0x1b
        /*001e*/ 	.short	0x00ff


	//----- nvinfo : EIATTR_MERCURY_ISA_VERSION
	.align		4
        /*0020*/ 	.byte	0x03, 0x5f
        /*0022*/ 	.short	0x0101


	//----- nvinfo : EIATTR_VRC_CTA_INIT_COUNT
	.align		4
        /*0024*/ 	.byte	0x02, 0x4a
	.zero		1
	.zero		1


	//----- nvinfo : EIATTR_EXIT_INSTR_OFFSETS
	.align		4
        /*0028*/ 	.byte	0x04, 0x1c
        /*002a*/ 	.short	(.L_160 - .L_159)


	//   ....[0]....
.L_159:
        /*002c*/ 	.word	0x00000010


	//----- nvinfo : EIATTR_MAX_THREADS
	.align		4
.L_160:
        /*0030*/ 	.byte	0x04, 0x05
        /*0032*/ 	.short	(.L_162 - .L_161)
.L_161:
        /*0034*/ 	.word	0x00000100
        /*0038*/ 	.word	0x00000001
        /*003c*/ 	.word	0x00000001


	//----- nvinfo : EIATTR_CBANK_PARAM_SIZE
	.align		4
.L_162:
        /*0040*/ 	.byte	0x03, 0x19
        /*0042*/ 	.short	0x0418


	//----- nvinfo : EIATTR_PARAM_CBANK
	.align		4
        /*0044*/ 	.byte	0x04, 0x0a
        /*0046*/ 	.short	(.L_164 - .L_163)
	.align		4
.L_163:
        /*0048*/ 	.word	index@(.nv.constant0._ZN7cutlass13device_kernelIN5flash19enable_sm80_to_sm89INS1_16FlashAttnFwdSm80INS1_25CollectiveMainloopFwdSm80ILi8ELi1ELb0EN4cute5tupleIJNS5_1CILi128EEENS7_ILi64EEENS7_ILi192EEEEEELi192ENS_10bfloat16_tEfNS_4arch4Sm80ELb0ELb1ELb0ELb0ELb1ELb0ELb1ELb0EEENS1_21CollectiveEpilogueFwdINS6_IJS8_SA_S9_EEENS6_IJNS7_ILi1EEESI_SI_EEESC_SE_Li256ELb0ELb1ELb0ELb0EEENS1_19SingleTileSchedulerILb0ELb0ELb1ELi128EEEEEEEEEvNT_6ParamsE)
        /*004c*/ 	.short	0x0380
        /*004e*/ 	.short	0x0418


	//----- nvinfo : EIATTR_SW_WAR
	.align		4
.L_164:
        /*0050*/ 	.byte	0x04, 0x36
        /*0052*/ 	.short	(.L_166 - .L_165)
.L_165:
        /*0054*/ 	.word	0x00000008
.L_166:


//--------------------- .nv.info._ZN7cutlass13device_kernelIN5flash19enable_sm80_to_sm89INS1_16FlashAttnFwdSm80INS1_25CollectiveMainloopFwdSm80ILi8ELi1ELb0EN4cute5tupleIJNS5_1CILi128EEENS7_ILi64EEENS7_ILi192EEEEEELi192ENS_10bfloat16_tEfNS_4arch4Sm80ELb0ELb1ELb0ELb1ELb1ELb0ELb1ELb0EEENS1_21CollectiveEpilogueFwdINS6_IJS8_SA_S9_EEENS6_IJNS7_ILi1EEESI_SI_EEESC_SE_Li256ELb1ELb1ELb0ELb0EEENS1_19SingleTileSchedulerILb1ELb0ELb1ELi128EEEEEEEEEvNT_6ParamsE --------------------------
	.section	.nv.info._ZN7cutlass13device_kernelIN5flash19enable_sm80_to_sm89INS1_16FlashAttnFwdSm80INS1_25CollectiveMainloopFwdSm80ILi8ELi1ELb0EN4cute5tupleIJNS5_1CILi128EEENS7_ILi64EEENS7_ILi192EEEEEELi192ENS_10bfloat16_tEfNS_4arch4Sm80ELb0ELb1ELb0ELb1ELb1ELb0ELb1ELb0EEENS1_21CollectiveEpilogueFwdINS6_IJS8_SA_S9_EEENS6_IJNS7_ILi1EEESI_SI_EEESC_SE_Li256ELb1ELb1ELb0ELb0EEENS1_19SingleTileSchedulerILb1ELb0ELb1ELi128EEEEEEEEEvNT_6ParamsE,"",@"SHT_CUDA_INFO"
	.sectionflags	@""
	.align	4


	//----- nvinfo : EIATTR_CUDA_API_VERSION
	.align		4
        /*0000*/ 	.byte	0x04, 0x37
        /*0002*/ 	.short	(.L_168 - .L_167)
.L_167:
        /*0004*/ 	.word	0x00000082


	//----- nvinfo : EIATTR_KPARAM_INFO
	.align		4
.L_168:
        /*0008*/ 	.byte	0x04, 0x17
        /*000a*/ 	.short	(.L_170 - .L_169)
.L_169:
        /*000c*/ 	.word	0x00000000
        /*0010*/ 	.short	0x0000
        /*0012*/ 	.short	0x0000
        /*0014*/ 	.byte	0x00, 0xf0, 0x61, 0x10


	//----- nvinfo : EIATTR_SPARSE_MMA_MASK
	.align		4
.L_170:
        /*0018*/ 	.byte	0x03, 0x50
        /*001a*/ 	.short	0x0000


	//----- nvinfo : EIATTR_MAXREG_COUNT
	.align		4
        /*001c*/ 	.byte	0x03, 0x1b
        /*001e*/ 	.short	0x00ff


	//----- nvinfo : EIATTR_MERCURY_ISA_VERSION
	.align		4
        /*0020*/ 	.byte	0x03, 0x5f
        /*0022*/ 	.short	0x0101


	//----- nvinfo : EIATTR_VRC_CTA_INIT_COUNT
	.align		4
        /*0024*/ 	.byte	0x02, 0x4a
	.zero		1
	.zero		1


	//----- nvinfo : EIATTR_EXIT_INSTR_OFFSETS
	.align		4
        /*0028*/ 	.byte	0x04, 0x1c
        /*002a*/ 	.short	(.L_172 - .L_171)


	//   ....[0]....
.L_171:
        /*002c*/ 	.word	0x00000010


	//----- nvinfo : EIATTR_MAX_THREADS
	.align		4
.L_172:
        /*0030*/ 	.byte	0x04, 0x05
        /*0032*/ 	.short	(.L_174 - .L_173)
.L_173:
        /*0034*/ 	.word	0x00000100
        /*0038*/ 	.word	0x00000001
        /*003c*/ 	.word	0x00000001


	//----- nvinfo : EIATTR_CBANK_PARAM_SIZE
	.align		4
.L_174:
        /*0040*/ 	.byte	0x03, 0x19
        /*0042*/ 	.short	0x0418


	//----- nvinfo : EIATTR_PARAM_CBANK
	.align		4
        /*0044*/ 	.byte	0x04, 0x0a
        /*0046*/ 	.short	(.L_176 - .L_175)
	.align		4
.L_175:
        /*0048*/ 	.word	index@(.nv.constant0._ZN7cutlass13device_kernelIN5flash19enable_sm80_to_sm89INS1_16FlashAttnFwdSm80INS1_25CollectiveMainloopFwdSm80ILi8ELi1ELb0EN4cute5tupleIJNS5_1CILi128EEENS7_ILi64EEENS7_ILi192EEEEEELi192ENS_10bfloat16_tEfNS_4arch4Sm80ELb0ELb1ELb0ELb1ELb1ELb0ELb1ELb0EEENS1_21CollectiveEpilogueFwdINS6_IJS8_SA_S9_EEENS6_IJNS7_ILi1EEESI_SI_EEESC_SE_Li256ELb1ELb1ELb0ELb0EEENS1_19SingleTileSchedulerILb1ELb0ELb1ELi128EEEEEEEEEvNT_6ParamsE)
        /*004c*/ 	.short	0x0380
        /*004e*/ 	.short	0x0418


	//----- nvinfo : EIATTR_SW_WAR
	.align		4
.L_176:
        /*0050*/ 	.byte	0x04, 0x36
        /*0052*/ 	.short	(.L_178 - .L_177)
.L_177:
        /*0054*/ 	.word	0x00000008
.L_178:


//--------------------- .nv.info._ZN7cutlass13device_kernelIN5flash19enable_sm80_to_sm89INS1_16FlashAttnFwdSm80INS1_25CollectiveMainloopFwdSm80ILi8ELi1ELb0EN4cute5tupleIJNS5_1CILi128EEENS7_ILi64EEENS7_ILi192EEEEEELi192ENS_10bfloat16_tEfNS_4arch4Sm80ELb0ELb1ELb0ELb1ELb1ELb1ELb1ELb0EEENS1_21CollectiveEpilogueFwdINS6_IJS8_SA_S9_EEENS6_IJNS7_ILi1EEESI_SI_EEESC_SE_Li256ELb1ELb1ELb0ELb0EEENS1_19SingleTileSchedulerILb1ELb0ELb1ELi128EEEEEEEEEvNT_6ParamsE --------------------------
	.section	.nv.info._ZN7cutlass13device_kernelIN5flash19enable_sm80_to_sm89INS1_16FlashAttnFwdSm80INS1_25CollectiveMainloopFwdSm80ILi8ELi1ELb0EN4cute5tupleIJNS5_1CILi128EEENS7_ILi64EEENS7_ILi192EEEEEELi192ENS_10bfloat16_tEfNS_4arch4Sm80ELb0ELb1ELb0ELb1ELb1ELb1ELb1ELb0EEENS1_21CollectiveEpilogueFwdINS6_IJS8_SA_S9_EEENS6_IJNS7_ILi1EEESI_SI_EEESC_SE_Li256ELb1ELb1ELb0ELb0EEENS1_19SingleTileSchedulerILb1ELb0ELb1ELi128EEEEEEEEEvNT_6ParamsE,"",@"SHT_CUDA_INFO"
	.sectionflags	@""
	.align	4


	//----- nvinfo : EIATTR_CUDA_API_VERSION
	.align		4
        /*0000*/ 	.byte	0x04, 0x37
        /*0002*/ 	.short	(.L_180 - .L_179)
.L_179:
        /*0004*/ 	.word	0x00000082


	//----- nvinfo : EIATTR_KPARAM_INFO
	.align		4
.L_180:
        /*0008*/ 	.byte	0x04, 0x17
        /*000a*/ 	.short	(.L_182 - .L_181)
.L_181:
        /*000c*/ 	.word	0x00000000
        /*0010*/ 	.short	0x0000
        /*0012*/ 	.short	0x0000
        /*0014*/ 	.byte	0x00, 0xf0, 0x61, 0x10


	//----- nvinfo : EIATTR_SPARSE_MMA_MASK
	.align		4
.L_182:
        /*0018*/ 	.byte	0x03, 0x50
        /*001a*/ 	.short	0x0000


	//----- nvinfo : EIATTR_MAXREG_COUNT
	.align		4
        /*001c*/ 	.byte	0x03, 0x1b
        /*001e*/ 	.short	0x00ff


	//----- nvinfo : EIATTR_MERCURY_ISA_VERSION
	.align		4
        /*0020*/ 	.byte	0x03, 0x5f
        /*0022*/ 	.short	0x0101


	//----- nvinfo : EIATTR_VRC_CTA_INIT_COUNT
	.align		4
        /*0024*/ 	.byte	0x02, 0x4a
	.zero		1
	.zero		1


	//----- nvinfo : EIATTR_EXIT_INSTR_OFFSETS
	.align		4
        /*0028*/ 	.byte	0x04, 0x1c
        /*002a*/ 	.short	(.L_184 - .L_183)


	//   ....[0]....
.L_183:
        /*002c*/ 	.word	0x00000010


	//----- nvinfo : EIATTR_MAX_THREADS
	.align		4
.L_184:
        /*0030*/ 	.byte	0x04, 0x05
        /*0032*/ 	.short	(.L_186 - .L_185)
.L_185:
        /*0034*/ 	.word	0x00000100
        /*0038*/ 	.word	0x00000001
        /*003c*/ 	.word	0x00000001


	//----- nvinfo : EIATTR_CBANK_PARAM_SIZE
	.align		4
.L_186:
        /*0040*/ 	.byte	0x03, 0x19
        /*0042*/ 	.short	0x0418


	//----- nvinfo : EIATTR_PARAM_CBANK
	.align		4
        /*0044*/ 	.byte	0x04, 0x0a
        /*0046*/ 	.short	(.L_188 - .L_187)
	.align		4
.L_187:
        /*0048*/ 	.word	index@(.nv.constant0._ZN7cutlass13device_kernelIN5flash19enable_sm80_to_sm89INS1_16FlashAttnFwdSm80INS1_25CollectiveMainloopFwdSm80ILi8ELi1ELb0EN4cute5tupleIJNS5_1CILi128EEENS7_ILi64EEENS7_ILi192EEEEEELi192ENS_10bfloat16_tEfNS_4arch4Sm80ELb0ELb1ELb0ELb1ELb1ELb1ELb1ELb0EEENS1_21CollectiveEpilogueFwdINS6_IJS8_SA_S9_EEENS6_IJNS7_ILi1EEESI_SI_EEESC_SE_Li256ELb1ELb1ELb0ELb0EEENS1_19SingleTileSchedulerILb1ELb0ELb1ELi128EEEEEEEEEvNT_6ParamsE)
        /*004c*/ 	.short	0x0380
        /*004e*/ 	.short	0x0418


	//----- nvinfo : EIATTR_SW_WAR
	.align		4
.L_188:
        /*0050*/ 	.byte	0x04, 0x36
        /*0052*/ 	.short	(.L_190 - .L_189)
.L_189:
        /*0054*/ 	.word	0x00000008
.L_190:


//--------------------- .nv.info._ZN7cutlass13device_kernelIN5flash19enable_sm80_to_sm89INS1_16FlashAttnFwdSm80INS1_25CollectiveMainloopFwdSm80ILi8ELi1ELb0EN4cute5tupleIJNS5_1CILi128EEENS7_ILi64EEENS7_ILi192EEEEEELi192ENS_10bfloat16_tEfNS_4arch4Sm80ELb1ELb0ELb0ELb0ELb1ELb0ELb1ELb0EEENS1_21CollectiveEpilogueFwdINS6_IJS8_SA_S9_EEENS6_IJNS7_ILi1EEESI_SI_EEESC_SE_Li256ELb0ELb1ELb0ELb0EEENS1_30DynamicPersistentTileSchedulerILi256ELi256ELb0ELb1ELb0EEEEEEEEEvNT_6ParamsE --------------------------
	.section	.nv.info._ZN7cutlass13device_kernelIN5flash19enable_sm80_to_sm89INS1_16FlashAttnFwdSm80INS1_25CollectiveMainloopFwdSm80ILi8ELi1ELb0EN4cute5tupleIJNS5_1CILi128EEENS7_ILi64EEENS7_ILi192EEEEEELi192ENS_10bfloat16_tEfNS_4arch4Sm80ELb1ELb0ELb0ELb0ELb1ELb0ELb1ELb0EEENS1_21CollectiveEpilogueFwdINS6_IJS8_SA_S9_EEENS6_IJNS7_ILi1EEESI_SI_EEESC_SE_Li256ELb0ELb1ELb0ELb0EEENS1_30DynamicPersistentTileSchedulerILi256ELi256ELb0ELb1ELb0EEEEEEEEEvNT_6ParamsE,"",@"SHT_CUDA_INFO"
	.sectionflags	@""
	.align	4


	//----- nvinfo : EIATTR_CUDA_API_VERSION
	.align		4
        /*0000*/ 	.byte	0x04, 0x37
        /*0002*/ 	.short	(.L_192 - .L_191)
.L_191:
        /*0004*/ 	.word	0x00000082


	//----- nvinfo : EIATTR_KPARAM_INFO
	.align		4
.L_192:
        /*0008*/ 	.byte	0x04, 0x17
        /*000a*/ 	.short	(.L_194 - .L_193)
.L_193:
        /*000c*/ 	.word	0x00000000
        /*0010*/ 	.short	0x0000
        /*0012*/ 	.short	0x0000
        /*0014*/ 	.byte	0x00, 0xf0, 0xa1, 0x10


	//----- nvinfo : EIATTR_SPARSE_MMA_MASK
	.align		4
.L_194:
        /*0018*/ 	.byte	0x03, 0x50
        /*001a*/ 	.short	0x0000


	//----- nvinfo : EIATTR_MAXREG_COUNT
	.align		4
        /*001c*/ 	.byte	0x03, 0x1b
        /*001e*/ 	.short	0x00ff


	//----- nvinfo : EIATTR_MERCURY_ISA_VERSION
	.align		4
        /*0020*/ 	.byte	0x03, 0x5f
        /*0022*/ 	.short	0x0101


	//----- nvinfo : EIATTR_VRC_CTA_INIT_COUNT
	.align		4
        /*0024*/ 	.byte	0x02, 0x4a
	.zero		1
	.zero		1


	//----- nvinfo : EIATTR_EXIT_INSTR_OFFSETS
	.align		4
        /*0028*/ 	.byte	0x04, 0x1c
        /*002a*/ 	.short	(.L_196 - .L_195)


	//   ....[0]....
.L_195:
        /*002c*/ 	.word	0x00000010


	//----- nvinfo : EIATTR_MAX_THREADS
	.align		4
.L_196:
        /*0030*/ 	.byte	0x04, 0x05
        /*0032*/ 	.short	(.L_198 - .L_197)
.L_197:
        /*0034*/ 	.word	0x00000100
        /*0038*/ 	.word	0x00000001
        /*003c*/ 	.word	0x00000001


	//----- nvinfo : EIATTR_CBANK_PARAM_SIZE
	.align		4
.L_198:
        /*0040*/ 	.byte	0x03, 0x19
        /*0042*/ 	.short	0x0428


	//----- nvinfo : EIATTR_PARAM_CBANK
	.align		4
        /*0044*/ 	.byte	0x04, 0x0a
        /*0046*/ 	.short	(.L_200 - .L_199)
	.align		4
.L_199:
        /*0048*/ 	.word	index@(.nv.constant0._ZN7cutlass13device_kernelIN5flash19enable_sm80_to_sm89INS1_16FlashAttnFwdSm80INS1_25CollectiveMainloopFwdSm80ILi8ELi1ELb0EN4cute5tupleIJNS5_1CILi128EEENS7_ILi64EEENS7_ILi192EEEEEELi192ENS_10bfloat16_tEfNS_4arch4Sm80ELb1ELb0ELb0ELb0ELb1ELb0ELb1ELb0EEENS1_21CollectiveEpilogueFwdINS6_IJS8_SA_S9_EEENS6_IJNS7_ILi1EEESI_SI_EEESC_SE_Li256ELb0ELb1ELb0ELb0EEENS1_30DynamicPersistentTileSchedulerILi256ELi256ELb0ELb1ELb0EEEEEEEEEvNT_6ParamsE)
        /*004c*/ 	.short	0x0380
        /*004e*/ 	.short	0x0428


	//----- nvinfo : EIATTR_SW_WAR
	.align		4
.L_200:
        /*0050*/ 	.byte	0x04, 0x36
        /*0052*/ 	.short	(.L_202 - .L_201)
.L_201:
        /*0054*/ 	.word	0x00000008
.L_202:


//--------------------- .nv.info._ZN7cutlass13device_kernelIN5flash19enable_sm80_to_sm89INS1_16FlashAttnFwdSm80INS1_25CollectiveMainloopFwdSm80ILi8ELi1ELb0EN4cute5tupleIJNS5_1CILi128EEENS7_ILi64EEENS7_ILi192EEEEEELi192ENS_10bfloat16_tEfNS_4arch4Sm80ELb1ELb0ELb0ELb1ELb1ELb0ELb1ELb0EEENS1_21CollectiveEpilogueFwdINS6_IJS8_SA_S9_EEENS6_IJNS7_ILi1EEESI_SI_EEESC_SE_Li256ELb1ELb1ELb0ELb0EEENS1_19SingleTileSchedulerILb1ELb0ELb1ELi128EEEEEEEEEvNT_6ParamsE --------------------------
	.section	.nv.info._ZN7cutlass13device_kernelIN5flash19enable_sm80_to_sm89INS1_16FlashAttnFwdSm80INS1_25CollectiveMainloopFwdSm80ILi8ELi1ELb0EN4cute5tupleIJNS5_1CILi128EEENS7_ILi64EEENS7_ILi192EEEEEELi192ENS_10bfloat16_tEfNS_4arch4Sm80ELb1ELb0ELb0ELb1ELb1ELb0ELb1ELb0EEENS1_21CollectiveEpilogueFwdINS6_IJS8_SA_S9_EEENS6_IJNS7_ILi1EEESI_SI_EEESC_SE_Li256ELb1ELb1ELb0ELb0EEENS1_19SingleTileSchedulerILb1ELb0ELb1ELi128EEEEEEEEEvNT_6ParamsE,"",@"SHT_CUDA_INFO"
	.sectionflags	@""
	.align	4


	//----- nvinfo : EIATTR_CUDA_API_VERSION
	.align		4
        /*0000*/ 	.byte	0x04, 0x37
        /*0002*/ 	.short	(.L_204 - .L_203)
.L_203:
        /*0004*/ 	.word	0x00000082


	//----- nvinfo : EIATTR_KPARAM_INFO
	.align		4
.L_204:
        /*0008*/ 	.byte	0x04, 0x17
        /*000a*/ 	.short	(.L_206 - .L_205)
.L_205:
        /*000c*/ 	.word	0x00000000
        /*0010*/ 	.short	0x0000
        /*0012*/ 	.short	0x0000
        /*0014*/ 	.byte	0x00, 0xf0, 0x61, 0x10


	//----- nvinfo : EIATTR_SPARSE_MMA_MASK
	.align		4
.L_206:
        /*0018*/ 	.byte	0x03, 0x50
        /*001a*/ 	.short	0x0000


	//----- nvinfo : EIATTR_MAXREG_COUNT
	.align		4
        /*001c*/ 	.byte	0x03, 0x1b
        /*001e*/ 	.short	0x00ff


	//----- nvinfo : EIATTR_MERCURY_ISA_VERSION
	.align		4
        /*0020*/ 	.byte	0x03, 0x5f
        /*0022*/ 	.short	0x0101


	//----- nvinfo : EIATTR_VRC_CTA_INIT_COUNT
	.align		4
        /*0024*/ 	.byte	0x02, 0x4a
	.zero		1
	.zero		1


	//----- nvinfo : EIATTR_EXIT_INSTR_OFFSETS
	.align		4
        /*0028*/ 	.byte	0x04, 0x1c
        /*002a*/ 	.short	(.L_208 - .L_207)


	//   ....[0]....
.L_207:
        /*002c*/ 	.word	0x00000010


	//----- nvinfo : EIATTR_MAX_THREADS
	.align		4
.L_208:
        /*0030*/ 	.byte	0x04, 0x05
        /*0032*/ 	.short	(.L_210 - .L_209)
.L_209:
        /*0034*/ 	.word	0x00000100
        /*0038*/ 	.word	0x00000001
        /*003c*/ 	.word	0x00000001


	//----- nvinfo : EIATTR_CBANK_PARAM_SIZE
	.align		4
.L_210:
        /*0040*/ 	.byte	0x03, 0x19
        /*0042*/ 	.short	0x0418


	//----- nvinfo : EIATTR_PARAM_CBANK
	.align		4
        /*0044*/ 	.byte	0x04, 0x0a
        /*0046*/ 	.short	(.L_212 - .L_211)
	.align		4
.L_211:
        /*0048*/ 	.word	index@(.nv.constant0._ZN7cutlass13device_kernelIN5flash19enable_sm80_to_sm89INS1_16FlashAttnFwdSm80INS1_25CollectiveMainloopFwdSm80ILi8ELi1ELb0EN4cute5tupleIJNS5_1CILi128EEENS7_ILi64EEENS7_ILi192EEEEEELi192ENS_10bfloat16_tEfNS_4arch4Sm80ELb1ELb0ELb0ELb1ELb1ELb0ELb1ELb0EEENS1_21CollectiveEpilogueFwdINS6_IJS8_SA_S9_EEENS6_IJNS7_ILi1EEESI_SI_EEESC_SE_Li256ELb1ELb1ELb0ELb0EEENS1_19SingleTileSchedulerILb1ELb0ELb1ELi128EEEEEEEEEvNT_6ParamsE)
        /*004c*/ 	.short	0x0380
        /*004e*/ 	.short	0x0418


	//----- nvinfo : EIATTR_SW_WAR
	.align		4
.L_212:
        /*0050*/ 	.byte	0x04, 0x36
        /*0052*/ 	.short	(.L_214 - .L_213)
.L_213:
        /*0054*/ 	.word	0x00000008
.L_214:


//--------------------- .nv.info._ZN7cutlass13device_kernelIN5flash19enable_sm80_to_sm89INS1_16FlashAttnFwdSm80INS1_25CollectiveMainloopFwdSm80ILi8ELi1ELb0EN4cute5tupleIJNS5_1CILi128EEENS7_ILi64EEENS7_ILi192EEEEEELi192ENS_10bfloat16_tEfNS_4arch4Sm80ELb1ELb0ELb0ELb1ELb1ELb1ELb1ELb0EEENS1_21CollectiveEpilogueFwdINS6_IJS8_SA_S9_EEENS6_IJNS7_ILi1EEESI_SI_EEESC_SE_Li256ELb1ELb1ELb0ELb0EEENS1_19SingleTileSchedulerILb1ELb0ELb1ELi128EEEEEEEEEvNT_6ParamsE --------------------------
	.section	.nv.info._ZN7cutlass13device_kernelIN5flash19enable_sm80_to_sm89INS1_16FlashAttnFwdSm80INS1_25CollectiveMainloopFwdSm80ILi8ELi1ELb0EN4cute5tupleIJNS5_1CILi128EEENS7_ILi64EEENS7_ILi192EEEEEELi192ENS_10bfloat16_tEfNS_4arch4Sm80ELb1ELb0ELb0ELb1ELb1ELb1ELb1ELb0EEENS1_21CollectiveEpilogueFwdINS6_IJS8_SA_S9_EEENS6_IJNS7_ILi1EEESI_SI_EEESC_SE_Li256ELb1ELb1ELb0ELb0EEENS1_19SingleTileSchedulerILb1ELb0ELb1ELi128EEEEEEEEEvNT_6ParamsE,"",@"SHT_CUDA_INFO"
	.sectionflags	@""
	.align	4


	//----- nvinfo : EIATTR_CUDA_API_VERSION
	.align		4
        /*0000*/ 	.byte	0x04, 0x37
        /*0002*/ 	.short	(.L_216 - .L_215)
.L_215:
        /*0004*/ 	.word	0x00000082


	//----- nvinfo : EIATTR_KPARAM_INFO
	.align		4
.L_216:
        /*0008*/ 	.byte	0x04, 0x17
        /*000a*/ 	.short	(.L_218 - .L_217)
.L_217:
        /*000c*/ 	.word	0x00000000
        /*0010*/ 	.short	0x0000
        /*0012*/ 	.short	0x0000
        /*0014*/ 	.byte	0x00, 0xf0, 0x61, 0x10


	//----- nvinfo : EIATTR_SPARSE_MMA_MASK
	.align		4
.L_218:
        /*0018*/ 	.byte	0x03, 0x50
        /*001a*/ 	.short	0x0000


	//----- nvinfo : EIATTR_MAXREG_COUNT
	.align		4
        /*001c*/ 	.byte	0x03, 0x1b
        /*001e*/ 	.short	0x00ff


	//----- nvinfo : EIATTR_MERCURY_ISA_VERSION
	.align		4
        /*0020*/ 	.byte	0x03, 0x5f
        /*0022*/ 	.short	0x0101


	//----- nvinfo : EIATTR_VRC_CTA_INIT_COUNT
	.align		4
        /*0024*/ 	.byte	0x02, 0x4a
	.zero		1
	.zero		1


	//----- nvinfo : EIATTR_EXIT_INSTR_OFFSETS
	.align		4
        /*0028*/ 	.byte	0x04, 0x1c
        /*002a*/ 	.short	(.L_220 - .L_219)


	//   ....[0]....
.L_219:
        /*002c*/ 	.word	0x00000010


	//----- nvinfo : EIATTR_MAX_THREADS
	.align		4
.L_220:
        /*0030*/ 	.byte	0x04, 0x05
        /*0032*/ 	.short	(.L_222 - .L_221)
.L_221:
        /*0034*/ 	.word	0x00000100
        /*0038*/ 	.word	0x00000001
        /*003c*/ 	.word	0x00000001


	//----- nvinfo : EIATTR_CBANK_PARAM_SIZE
	.align		4
.L_222:
        /*0040*/ 	.byte	0x03, 0x19
        /*0042*/ 	.short	0x0418


	//----- nvinfo : EIATTR_PARAM_CBANK
	.align		4
        /*0044*/ 	.byte	0x04, 0x0a
        /*0046*/ 	.short	(.L_224 - .L_223)
	.align		4
.L_223:
        /*0048*/ 	.word	index@(.nv.constant0._ZN7cutlass13device_kernelIN5flash19enable_sm80_to_sm89INS1_16FlashAttnFwdSm80INS1_25CollectiveMainloopFwdSm80ILi8ELi1ELb0EN4cute5tupleIJNS5_1CILi128EEENS7_ILi64EEENS7_ILi192EEEEEELi192ENS_10bfloat16_tEfNS_4arch4Sm80ELb1ELb0ELb0ELb1ELb1ELb1ELb1ELb0EEENS1_21CollectiveEpilogueFwdINS6_IJS8_SA_S9_EEENS6_IJNS7_ILi1EEESI_SI_EEESC_SE_Li256ELb1ELb1ELb0ELb0EEENS1_19SingleTileSchedulerILb1ELb0ELb1ELi128EEEEEEEEEvNT_6ParamsE)
        /*004c*/ 	.short	0x0380
        /*004e*/ 	.short	0x0418


	//----- nvinfo : EIATTR_SW_WAR
	.align		4
.L_224:
        /*0050*/ 	.byte	0x04, 0x36
        /*0052*/ 	.short	(.L_226 - .L_225)
.L_225:
        /*0054*/ 	.word	0x00000008
.L_226:


//--------------------- .nv.info._ZN7cutlass13device_kernelIN5flash19enable_sm80_to_sm89INS1_16FlashAttnFwdSm80INS1_25CollectiveMainloopFwdSm80ILi8ELi2ELb0EN4cute5tupleIJNS5_1CILi128EEENS7_ILi64EEENS7_ILi192EEEEEELi192ENS_10bfloat16_tEfNS_4arch4Sm80ELb0ELb0ELb0ELb0ELb1ELb0ELb1ELb0EEENS1_21CollectiveEpilogueFwdINS6_IJS8_SA_S9_EEENS6_IJNS7_ILi1EEESI_SI_EEESC_SE_Li256ELb0ELb1ELb0ELb0EEENS1_19SingleTileSchedulerILb0ELb0ELb1ELi128EEEEEEEEEvNT_6ParamsE --------------------------
	.section	.nv.info._ZN7cutlass13device_kernelIN5flash19enable_sm80_to_sm89INS1_16FlashAttnFwdSm80INS1_25CollectiveMainloopFwdSm80ILi8ELi2ELb0EN4cute5tupleIJNS5_1CILi128EEENS7_ILi64EEENS7_ILi192EEEEEELi192ENS_10bfloat16_tEfNS_4arch4Sm80ELb0ELb0ELb0ELb0ELb1ELb0ELb1ELb0EEENS1_21CollectiveEpilogueFwdINS6_IJS8_SA_S9_EEENS6_IJNS7_ILi1EEESI_SI_EEESC_SE_Li256ELb0ELb1ELb0ELb0EEENS1_19SingleTileSchedulerILb0ELb0ELb1ELi128EEEEEEEEEvNT_6ParamsE,"",@"SHT_CUDA_INFO"
	.sectionflags	@""
	.align	4


	//----- nvinfo : EIATTR_CUDA_API_VERSION
	.align		4
        /*0000*/ 	.byte	0x04, 0x37
        /*0002*/ 	.short	(.L_228 - .L_227)
.L_227:
        /*0004*/ 	.word	0x00000082


	//----- nvinfo : EIATTR_KPARAM_INFO
	.align		4
.L_228:
        /*0008*/ 	.byte	0x04, 0x17
        /*000a*/ 	.short	(.L_230 - .L_229)
.L_229:
        /*000c*/ 	.word	0x00000000
        /*0010*/ 	.short	0x0000
        /*0012*/ 	.short	0x0000
        /*0014*/ 	.byte	0x00, 0xf0, 0x61, 0x10


	//----- nvinfo : EIATTR_SPARSE_MMA_MASK
	.align		4
.L_230:
        /*0018*/ 	.byte	0x03, 0x50
        /*001a*/ 	.short	0x0000


	//----- nvinfo : EIATTR_MAXREG_COUNT
	.align		4
        /*001c*/ 	.byte	0x03, 0x1b
        /*001e*/ 	.short	0x00ff


	//----- nvinfo : EIATTR_MERCURY_ISA_VERSION
	.align		4
        /*0020*/ 	.byte	0x03, 0x5f
        /*0022*/ 	.short	0x0101


	//----- nvinfo : EIATTR_VRC_CTA_INIT_COUNT
	.align		4
        /*0024*/ 	.byte	0x02, 0x4a
	.zero		1
	.zero		1


	//----- nvinfo : EIATTR_EXIT_INSTR_OFFSETS
	.align		4
        /*0028*/ 	.byte	0x04, 0x1c
        /*002a*/ 	.short	(.L_232 - .L_231)


	//   ....[0]....
.L_231:
        /*002c*/ 	.word	0x00000010


	//----- nvinfo : EIATTR_MAX_THREADS
	.align		4
.L_232:
        /*0030*/ 	.byte	0x04, 0x05
        /*0032*/ 	.short	(.L_234 - .L_233)
.L_233:
        /*0034*/ 	.word	0x00000100
        /*0038*/ 	.word	0x00000001
        /*003c*/ 	.word	0x00000001


	//----- nvinfo : EIATTR_CBANK_PARAM_SIZE
	.align		4
.L_234:
        /*0040*/ 	.byte	0x03, 0x19
        /*0042*/ 	.short	0x0418


	//----- nvinfo : EIATTR_PARAM_CBANK
	.align		4
        /*0044*/ 	.byte	0x04, 0x0a
        /*0046*/ 	.short	(.L_236 - .L_235)
	.align		4
.L_235:
        /*0048*/ 	.word	index@(.nv.constant0._ZN7cutlass13device_kernelIN5flash19enable_sm80_to_sm89INS1_16FlashAttnFwdSm80INS1_25CollectiveMainloopFwdSm80ILi8ELi2ELb0EN4cute5tupleIJNS5_1CILi128EEENS7_ILi64EEENS7_ILi192EEEEEELi192ENS_10bfloat16_tEfNS_4arch4Sm80ELb0ELb0ELb0ELb0ELb1ELb0ELb1ELb0EEENS1_21CollectiveEpilogueFwdINS6_IJS8_SA_S9_EEENS6_IJNS7_ILi1EEESI_SI_EEESC_SE_Li256ELb0ELb1ELb0ELb0EEENS1_19SingleTileSchedulerILb0ELb0ELb1ELi128EEEEEEEEEvNT_6ParamsE)
        /*004c*/ 	.short	0x0380
        /*004e*/ 	.short	0x0418


	//----- nvinfo : EIATTR_SW_WAR
	.align		4
.L_236:
        /*0050*/ 	.byte	0x04, 0x36
        /*0052*/ 	.short	(.L_238 - .L_237)
.L_237:
        /*0054*/ 	.word	0x00000008
.L_238:


//--------------------- .nv.info._ZN7cutlass13device_kernelIN5flash19enable_sm80_to_sm89INS1_16FlashAttnFwdSm80INS1_25CollectiveMainloopFwdSm80ILi8ELi2ELb0EN4cute5tupleIJNS5_1CILi128EEENS7_ILi64EEENS7_ILi192EEEEEELi192ENS_10bfloat16_tEfNS_4arch4Sm80ELb0ELb0ELb0ELb1ELb1ELb0ELb1ELb0EEENS1_21CollectiveEpilogueFwdINS6_IJS8_SA_S9_EEENS6_IJNS7_ILi1EEESI_SI_EEESC_SE_Li256ELb1ELb1ELb0ELb0EEENS1_19SingleTileSchedulerILb1ELb0ELb1ELi128EEEEEEEEEvNT_6ParamsE --------------------------
	.section	.nv.info._ZN7cutlass13device_kernelIN5flash19enable_sm80_to_sm89INS1_16FlashAttnFwdSm80INS1_25CollectiveMainloopFwdSm80ILi8ELi2ELb0EN4cute5tupleIJNS5_1CILi128EEENS7_ILi64EEENS7_ILi192EEEEEELi192ENS_10bfloat16_tEfNS_4arch4Sm80ELb0ELb0ELb0ELb1ELb1ELb0ELb1ELb0EEENS1_21CollectiveEpilogueFwdINS6_IJS8_SA_S9_EEENS6_IJNS7_ILi1EEESI_SI_EEESC_SE_Li256ELb1ELb1ELb0ELb0EEENS1_19SingleTileSchedulerILb1ELb0ELb1ELi128EEEEEEEEEvNT_6ParamsE,"",@"SHT_CUDA_INFO"
	.sectionflags	@""
	.align	4


	//----- nvinfo : EIATTR_CUDA_API_VERSION
	.align		4
        /*0000*/ 	.byte	0x04, 0x37
        /*0002*/ 	.short	(.L_240 - .L_239)
.L_239:
        /*0004*/ 	.word	0x00000082


	//----- nvinfo : EIATTR_KPARAM_INFO
	.align		4
.L_240:
        /*0008*/ 	.byte	0x04, 0x17
        /*000a*/ 	.short	(.L_242 - .L_241)
.L_241:
        /*000c*/ 	.word	0x00000000
        /*0010*/ 	.short	0x0000
        /*0012*/ 	.short	0x0000
        /*0014*/ 	.byte	0x00, 0xf0, 0x61, 0x10


	//----- nvinfo : EIATTR_SPARSE_MMA_MASK
	.align		4
.L_242:
        /*0018*/ 	.byte	0x03, 0x50
        /*001a*/ 	.short	0x0000


	//----- nvinfo : EIATTR_MAXREG_COUNT
	.align		4
        /*001c*/ 	.byte	0x03, 0x1b
        /*001e*/ 	.short	0x00ff


	//----- nvinfo : EIATTR_MERCURY_ISA_VERSION
	.align		4
        /*0020*/ 	.byte	0x03, 0x5f
        /*0022*/ 	.short	0x0101


	//----- nvinfo : EIATTR_VRC_CTA_INIT_COUNT
	.align		4
        /*0024*/ 	.byte	0x02, 0x4a
	.zero		1
	.zero		1


	//----- nvinfo : EIATTR_EXIT_INSTR_OFFSETS
	.align		4
        /*0028*/ 	.byte	0x04, 0x1c
        /*002a*/ 	.short	(.L_244 - .L_243)


	//   ....[0]....
.L_243:
        /*002c*/ 	.word	0x00000010


	//----- nvinfo : EIATTR_MAX_THREADS
	.align		4
.L_244:
        /*0030*/ 	.byte	0x04, 0x05
        /*0032*/ 	.short	(.L_246 - .L_245)
.L_245:
        /*0034*/ 	.word	0x00000100
        /*0038*/ 	.word	0x00000001
        /*003c*/ 	.word	0x00000001


	//----- nvinfo : EIATTR_CBANK_PARAM_SIZE
	.align		4
.L_246:
        /*0040*/ 	.byte	0x03, 0x19
        /*0042*/ 	.short	0x0418


	//----- nvinfo : EIATTR_PARAM_CBANK
	.align		4
        /*0044*/ 	.byte	0x04, 0x0a
        /*0046*/ 	.short	(.L_248 - .L_247)
	.align		4
.L_247:
        /*0048*/ 	.word	index@(.nv.constant0._ZN7cutlass13device_kernelIN5flash19enable_sm80_to_sm89INS1_16FlashAttnFwdSm80INS1_25CollectiveMainloopFwdSm80ILi8ELi2ELb0EN4cute5tupleIJNS5_1CILi128EEENS7_ILi64EEENS7_ILi192EEEEEELi192ENS_10bfloat16_tEfNS_4arch4Sm80ELb0ELb0ELb0ELb1ELb1ELb0ELb1ELb0EEENS1_21CollectiveEpilogueFwdINS6_IJS8_SA_S9_EEENS6_IJNS7_ILi1EEESI_SI_EEESC_SE_Li256ELb1ELb1ELb0ELb0EEENS1_19SingleTileSchedulerILb1ELb0ELb1ELi128EEEEEEEEEvNT_6ParamsE)
        /*004c*/ 	.short	0x0380
        /*004e*/ 	.short	0x0418


	//----- nvinfo : EIATTR_SW_WAR
	.align		4
.L_248:
        /*0050*/ 	.byte	0x04, 0x36
        /*0052*/ 	.short	(.L_250 - .L_249)
.L_249:
        /*0054*/ 	.word	0x00000008
.L_250:


//--------------------- .nv.info._ZN7cutlass13device_kernelIN5flash19enable_sm80_to_sm89INS1_16FlashAttnFwdSm80INS1_25CollectiveMainloopFwdSm80ILi8ELi2ELb0EN4cute5tupleIJNS5_1CILi128EEENS7_ILi64EEENS7_ILi192EEEEEELi192ENS_10bfloat16_tEfNS_4arch4Sm80ELb0ELb0ELb0ELb1ELb1ELb1ELb1ELb0EEENS1_21CollectiveEpilogueFwdINS6_IJS8_SA_S9_EEENS6_IJNS7_ILi1EEESI_SI_EEESC_SE_Li256ELb1ELb1ELb0ELb0EEENS1_19SingleTileSchedulerILb1ELb0ELb1ELi128EEEEEEEEEvNT_6ParamsE --------------------------
	.section	.nv.info._ZN7cutlass13device_kernelIN5flash19enable_sm80_to_sm89INS1_16FlashAttnFwdSm80INS1_25CollectiveMainloopFwdSm80ILi8ELi2ELb0EN4cute5tupleIJNS5_1CILi128EEENS7_ILi64EEENS7_ILi192EEEEEELi192ENS_10bfloat16_tEfNS_4arch4Sm80ELb0ELb0ELb0ELb1ELb1ELb1ELb1ELb0EEENS1_21CollectiveEpilogueFwdINS6_IJS8_SA_S9_EEENS6_IJNS7_ILi1EEESI_SI_EEESC_SE_Li256ELb1ELb1ELb0ELb0EEENS1_19SingleTileSchedulerILb1ELb0ELb1ELi128EEEEEEEEEvNT_6ParamsE,"",@"SHT_CUDA_INFO"
	.sectionflags	@""
	.align	4


	//----- nvinfo : EIATTR_CUDA_API_VERSION
	.align		4
        /*0000*/ 	.byte	0x04, 0x37
        /*0002*/ 	.short	(.L_252 - .L_251)
.L_251:
        /*0004*/ 	.word	0x00000082


	//----- nvinfo : EIATTR_KPARAM_INFO
	.align		4
.L_252:
        /*0008*/ 	.byte	0x04, 0x17
        /*000a*/ 	.short	(.L_254 - .L_253)
.L_253:
        /*000c*/ 	.word	0x00000000
        /*0010*/ 	.short	0x0000
        /*0012*/ 	.short	0x0000
        /*0014*/ 	.byte	0x00, 0xf0, 0x61, 0x10


	//----- nvinfo : EIATTR_SPARSE_MMA_MASK
	.align		4
.L_254:
        /*0018*/ 	.byte	0x03, 0x50
        /*001a*/ 	.short	0x0000


	//----- nvinfo : EIATTR_MAXREG_COUNT
	.align		4
        /*001c*/ 	.byte	0x03, 0x1b
        /*001e*/ 	.short	0x00ff


	//----- nvinfo : EIATTR_MERCURY_ISA_VERSION
	.align		4
        /*0020*/ 	.byte	0x03, 0x5f
        /*0022*/ 	.short	0x0101


	//----- nvinfo : EIATTR_VRC_CTA_INIT_COUNT
	.align		4
        /*0024*/ 	.byte	0x02, 0x4a
	.zero		1
	.zero		1


	//----- nvinfo : EIATTR_EXIT_INSTR_OFFSETS
	.align		4
        /*0028*/ 	.byte	0x04, 0x1c
        /*002a*/ 	.short	(.L_256 - .L_255)


	//   ....[0]....
.L_255:
        /*002c*/ 	.word	0x00000010


	//----- nvinfo : EIATTR_MAX_THREADS
	.align		4
.L_256:
        /*0030*/ 	.byte	0x04, 0x05
        /*0032*/ 	.short	(.L_258 - .L_257)
.L_257:
        /*0034*/ 	.word	0x00000100
        /*0038*/ 	.word	0x00000001
        /*003c*/ 	.word	0x00000001


	//----- nvinfo : EIATTR_CBANK_PARAM_SIZE
	.align		4
.L_258:
        /*0040*/ 	.byte	0x03, 0x19
        /*0042*/ 	.short	0x0418


	//----- nvinfo : EIATTR_PARAM_CBANK
	.align		4
        /*0044*/ 	.byte	0x04, 0x0a
        /*0046*/ 	.short	(.L_260 - .L_259)
	.align		4
.L_259:
        /*0048*/ 	.word	index@(.nv.constant0._ZN7cutlass13device_kernelIN5flash19enable_sm80_to_sm89INS1_16FlashAttnFwdSm80INS1_25CollectiveMainloopFwdSm80ILi8ELi2ELb0EN4cute5tupleIJNS5_1CILi128EEENS7_ILi64EEENS7_ILi192EEEEEELi192ENS_10bfloat16_tEfNS_4arch4Sm80ELb0ELb0ELb0ELb1ELb1ELb1ELb1ELb0EEENS1_21CollectiveEpilogueFwdINS6_IJS8_SA_S9_EEENS6_IJNS7_ILi1EEESI_SI_EEESC_SE_Li256ELb1ELb1ELb0ELb0EEENS1_19SingleTileSchedulerILb1ELb0ELb1ELi128EEEEEEEEEvNT_6ParamsE)
        /*004c*/ 	.short	0x0380
        /*004e*/ 	.short	0x0418


	//----- nvinfo : EIATTR_SW_WAR
	.align		4
.L_260:
        /*0050*/ 	.byte	0x04, 0x36
        /*0052*/ 	.short	(.L_262 - .L_261)
.L_261:
        /*0054*/ 	.word	0x00000008
.L_262:


//--------------------- .nv.info._ZN7cutlass13device_kernelIN5flash19enable_sm80_to_sm89INS1_16FlashAttnFwdSm80INS1_25CollectiveMainloopFwdSm80ILi8ELi2ELb0EN4cute5tupleIJNS5_1CILi128EEENS7_ILi64EEENS7_ILi192EEEEEELi192ENS_10bfloat16_tEfNS_4arch4Sm80ELb0ELb1ELb0ELb0ELb1ELb0ELb1ELb0EEENS1_21CollectiveEpilogueFwdINS6_IJS8_SA_S9_EEENS6_IJNS7_ILi1EEESI_SI_EEESC_SE_Li256ELb0ELb1ELb0ELb0EEENS1_19SingleTileSchedulerILb0ELb0ELb1ELi128EEEEEEEEEvNT_6ParamsE --------------------------
	.section	.nv.info._ZN7cutlass13device_kernelIN5flash19enable_sm80_to_sm89INS1_16FlashAttnFwdSm80INS1_25CollectiveMainloopFwdSm80ILi8ELi2ELb0EN4cute5tupleIJNS5_1CILi128EEENS7_ILi64EEENS7_ILi192EEEEEELi192ENS_10bfloat16_tEfNS_4arch4Sm80ELb0ELb1ELb0ELb0ELb1ELb0ELb1ELb0EEENS1_21CollectiveEpilogueFwdINS6_IJS8_SA_S9_EEENS6_IJNS7_ILi1EEESI_SI_EEESC_SE_Li256ELb0ELb1ELb0ELb0EEENS1_19SingleTileSchedulerILb0ELb0ELb1ELi128EEEEEEEEEvNT_6ParamsE,"",@"SHT_CUDA_INFO"
	.sectionflags	@""
	.align	4


	//----- nvinfo : EIATTR_CUDA_API_VERSION
	.align		4
        /*0000*/ 	.byte	0x04, 0x37
        /*0002*/ 	.short	(.L_264 - .L_263)
.L_263:
        /*0004*/ 	.word	0x00000082


	//----- nvinfo : EIATTR_KPARAM_INFO
	.align		4
.L_264:
        /*0008*/ 	.byte	0x04, 0x17
        /*000a*/ 	.short	(.L_266 - .L_265)
.L_265:
        /*000c*/ 	.word	0x00000000
        /*0010*/ 	.short	0x0000
        /*0012*/ 	.short	0x0000
        /*0014*/ 	.byte	0x00, 0xf0, 0x61, 0x10


	//----- nvinfo : EIATTR_SPARSE_MMA_MASK
	.align		4
.L_266:
        /*0018*/ 	.byte	0x03, 0x50
        /*001a*/ 	.short	0x0000


	//----- nvinfo : EIATTR_MAXREG_COUNT
	.align		4
        /*001c*/ 	.byte	0x03, 0x1b
        /*001e*/ 	.short	0x00ff


	//----- nvinfo : EIATTR_MERCURY_ISA_VERSION
	.align		4
        /*0020*/ 	.byte	0x03, 0x5f
        /*0022*/ 	.short	0x0101


	//----- nvinfo : EIATTR_VRC_CTA_INIT_COUNT
	.align		4
        /*0024*/ 	.byte	0x02, 0x4a
	.zero		1
	.zero		1


	//----- nvinfo : EIATTR_EXIT_INSTR_OFFSETS
	.align		4
        /*0028*/ 	.byte	0x04, 0x1c
        /*002a*/ 	.short	(.L_268 - .L_267)


	//   ....[0]....
.L_267:
        /*002c*/ 	.word	0x00000010


	//----- nvinfo : EIATTR_MAX_THREADS
	.align		4
.L_268:
        /*0030*/ 	.byte	0x04, 0x05
        /*0032*/ 	.short	(.L_270 - .L_269)
.L_269:
        /*0034*/ 	.word	0x00000100
        /*0038*/ 	.word	0x00000001
        /*003c*/ 	.word	0x00000001


	//----- nvinfo : EIATTR_CBANK_PARAM_SIZE
	.align		4
.L_270:
        /*0040*/ 	.byte	0x03, 0x19
        /*0042*/ 	.short	0x0418


	//----- nvinfo : EIATTR_PARAM_CBANK
	.align		4
        /*0044*/ 	.byte	0x04, 0x0a
        /*0046*/ 	.short	(.L_272 - .L_271)
	.align		4
.L_271:
        /*0048*/ 	.word	index@(.nv.constant0._ZN7cutlass13device_kernelIN5flash19enable_sm80_to_sm89INS1_16FlashAttnFwdSm80INS1_25CollectiveMainloopFwdSm80ILi8ELi2ELb0EN4cute5tupleIJNS5_1CILi128EEENS7_ILi64EEENS7_ILi192EEEEEELi192ENS_10bfloat16_tEfNS_4arch4Sm80ELb0ELb1ELb0ELb0ELb1ELb0ELb1ELb0EEENS1_21CollectiveEpilogueFwdINS6_IJS8_SA_S9_EEENS6_IJNS7_ILi1EEESI_SI_EEESC_SE_Li256ELb0ELb1ELb0ELb0EEENS1_19SingleTileSchedulerILb0ELb0ELb1ELi128EEEEEEEEEvNT_6ParamsE)
        /*004c*/ 	.short	0x0380
        /*004e*/ 	.short	0x0418


	//----- nvinfo : EIATTR_SW_WAR
	.align		4
.L_272:
        /*0050*/ 	.byte	0x04, 0x36
        /*0052*/ 	.short	(.L_274 - .L_273)
.L_273:
        /*0054*/ 	.word	0x00000008
.L_274:


//--------------------- .nv.info._ZN7cutlass13device_kernelIN5flash19enable_sm80_to_sm89INS1_16FlashAttnFwdSm80INS1_25CollectiveMainloopFwdSm80ILi8ELi2ELb0EN4cute5tupleIJNS5_1CILi128EEENS7_ILi64EEENS7_ILi192EEEEEELi192ENS_10bfloat16_tEfNS_4arch4Sm80ELb0ELb1ELb0ELb1ELb1ELb0ELb1ELb0EEENS1_21CollectiveEpilogueFwdINS6_IJS8_SA_S9_EEENS6_IJNS7_ILi1EEESI_SI_EEESC_SE_Li256ELb1ELb1ELb0ELb0EEENS1_19SingleTileSchedulerILb1ELb0ELb1ELi128EEEEEEEEEvNT_6ParamsE --------------------------
	.section	.nv.info._ZN7cutlass13device_kernelIN5flash19enable_sm80_to_sm89INS1_16FlashAttnFwdSm80INS1_25CollectiveMainloopFwdSm80ILi8ELi2ELb0EN4cute5tupleIJNS5_1CILi128EEENS7_ILi64EEENS7_ILi192EEEEEELi192ENS_10bfloat16_tEfNS_4arch4Sm80ELb0ELb1ELb0ELb1ELb1ELb0ELb1ELb0EEENS1_21CollectiveEpilogueFwdINS6_IJS8_SA_S9_EEENS6_IJNS7_ILi1EEESI_SI_EEESC_SE_Li256ELb1ELb1ELb0ELb0EEENS1_19SingleTileSchedulerILb1ELb0ELb1ELi128EEEEEEEEEvNT_6ParamsE,"",@"SHT_CUDA_INFO"
	.sectionflags	@""
	.align	4


	//----- nvinfo : EIATTR_CUDA_API_VERSION
	.align		4
        /*0000*/ 	.byte	0x04, 0x37
        /*0002*/ 	.short	(.L_276 - .L_275)
.L_275:
        /*0004*/ 	.word	0x00000082


	//----- nvinfo : EIATTR_KPARAM_INFO
	.align		4
.L_276:
        /*0008*/ 	.byte	0x04, 0x17
        /*000a*/ 	.short	(.L_278 - .L_277)
.L_277:
        /*000c*/ 	.word	0x00000000
        /*0010*/ 	.short	0x0000
        /*0012*/ 	.short	0x0000
        /*0014*/ 	.byte	0x00, 0xf0, 0x61, 0x10


	//----- nvinfo : EIATTR_SPARSE_MMA_MASK
	.align		4
.L_278:
        /*0018*/ 	.byte	0x03, 0x50
        /*001a*/ 	.short	0x0000


	//----- nvinfo : EIATTR_MAXREG_COUNT
	.align		4
        /*001c*/ 	.byte	0x03, 0x1b
        /*001e*/ 	.short	0x00ff


	//----- nvinfo : EIATTR_MERCURY_ISA_VERSION
	.align		4
        /*0020*/ 	.byte	0x03, 0x5f
        /*0022*/ 	.short	0x0101


	//----- nvinfo : EIATTR_VRC_CTA_INIT_COUNT
	.align		4
        /*0024*/ 	.byte	0x02, 0x4a
	.zero		1
	.zero		1


	//----- nvinfo : EIATTR_EXIT_INSTR_OFFSETS
	.align		4
        /*0028*/ 	.byte	0x04, 0x1c
        /*002a*/ 	.short	(.L_280 - .L_279)


	//   ....[0]....
.L_279:
        /*002c*/ 	.word	0x00000010


	//----- nvinfo : EIATTR_MAX_THREADS
	.align		4
.L_280:
        /*0030*/ 	.byte	0x04, 0x05
        /*0032*/ 	.short	(.L_282 - .L_281)
.L_281:
        /*0034*/ 	.word	0x00000100
        /*0038*/ 	.word	0x00000001
        /*003c*/ 	.word	0x00000001


	//----- nvinfo : EIATTR_CBANK_PARAM_SIZE
	.align		4
.L_282:
        /*0040*/ 	.byte	0x03, 0x19
        /*0042*/ 	.short	0x0418


	//----- nvinfo : EIATTR_PARAM_CBANK
	.align		4
        /*0044*/ 	.byte	0x04, 0x0a
        /*0046*/ 	.short	(.L_284 - .L_283)
	.align		4
.L_283:
        /*0048*/ 	.word	index@(.nv.constant0._ZN7cutlass13device_kernelIN5flash19enable_sm80_to_sm89INS1_16FlashAttnFwdSm80INS1_25CollectiveMainloopFwdSm80ILi8ELi2ELb0EN4cute5tupleIJNS5_1CILi128EEENS7_ILi64EEENS7_ILi192EEEEEELi192ENS_10bfloat16_tEfNS_4arch4Sm80ELb0ELb1ELb0ELb1ELb1ELb0ELb1ELb0EEENS1_21CollectiveEpilogueFwdINS6_IJS8_SA_S9_EEENS6_IJNS7_ILi1EEESI_SI_EEESC_SE_Li256ELb1ELb1ELb0ELb0EEENS1_19SingleTileSchedulerILb1ELb0ELb1ELi128EEEEEEEEEvNT_6ParamsE)
        /*004c*/ 	.short	0x0380
        /*004e*/ 	.short	0x0418


	//----- nvinfo : EIATTR_SW_WAR
	.align		4
.L_284:
        /*0050*/ 	.byte	0x04, 0x36
        /*0052*/ 	.short	(.L_286 - .L_285)
.L_285:
        /*0054*/ 	.word	0x00000008
.L_286:


//--------------------- .nv.info._ZN7cutlass13device_kernelIN5flash19enable_sm80_to_sm89INS1_16FlashAttnFwdSm80INS1_25CollectiveMainloopFwdSm80ILi8ELi2ELb0EN4cute5tupleIJNS5_1CILi128EEENS7_ILi64EEENS7_ILi192EEEEEELi192ENS_10bfloat16_tEfNS_4arch4Sm80ELb0ELb1ELb0ELb1ELb1ELb1ELb1ELb0EEENS1_21CollectiveEpilogueFwdINS6_IJS8_SA_S9_EEENS6_IJNS7_ILi1EEESI_SI_EEESC_SE_Li256ELb1ELb1ELb0ELb0EEENS1_19SingleTileSchedulerILb1ELb0ELb1ELi128EEEEEEEEEvNT_6ParamsE --------------------------
	.section	.nv.info._ZN7cutlass13device_kernelIN5flash19enable_sm80_to_sm89INS1_16FlashAttnFwdSm80INS1_25CollectiveMainloopFwdSm80ILi8ELi2ELb0EN4cute5tupleIJNS5_1CILi128EEENS7_ILi64EEENS7_ILi192EEEEEELi192ENS_10bfloat16_tEfNS_4arch4Sm80ELb0ELb1ELb0ELb1ELb1ELb1ELb1ELb0EEENS1_21CollectiveEpilogueFwdINS6_IJS8_SA_S9_EEENS6_IJNS7_ILi1EEESI_SI_EEESC_SE_Li256ELb1ELb1ELb0ELb0EEENS1_19SingleTileSchedulerILb1ELb0ELb1ELi128EEEEEEEEEvNT_6ParamsE,"",@"SHT_CUDA_INFO"
	.sectionflags	@""
	.align	4


	//----- nvinfo : EIATTR_CUDA_API_VERSION
	.align		4
        /*0000*/ 	.byte	0x04, 0x37
        /*0002*/ 	.short	(.L_288 - .L_287)
.L_287:
        /*0004*/ 	.word	0x00000082


	//----- nvinfo : EIATTR_KPARAM_INFO
	.align		4
.L_288:
        /*0008*/ 	.byte	0x04, 0x17
        /*000a*/ 	.short	(.L_290 - .L_289)
.L_289:
        /*000c*/ 	.word	0x00000000
        /*0010*/ 	.short	0x0000
        /*0012*/ 	.short	0x0000
        /*0014*/ 	.byte	0x00, 0xf0, 0x61, 0x10


	//----- nvinfo : EIATTR_SPARSE_MMA_MASK
	.align		4
.L_290:
        /*0018*/ 	.byte	0x03, 0x50
        /*001a*/ 	.short	0x0000


	//----- nvinfo : EIATTR_MAXREG_COUNT
	.align		4
        /*001c*/ 	.byte	0x03, 0x1b
        /*001e*/ 	.short	0x00ff


	//----- nvinfo : EIATTR_MERCURY_ISA_VERSION
	.align		4
        /*0020*/ 	.byte	0x03, 0x5f
        /*0022*/ 	.short	0x0101


	//----- nvinfo : EIATTR_VRC_CTA_INIT_COUNT
	.align		4
        /*0024*/ 	.byte	0x02, 0x4a
	.zero		1
	.zero		1


	//----- nvinfo : EIATTR_EXIT_INSTR_OFFSETS
	.align		4
        /*0028*/ 	.byte	0x04, 0x1c
        /*002a*/ 	.short	(.L_292 - .L_291)


	//   ....[0]....
.L_291:
        /*002c*/ 	.word	0x00000010


	//----- nvinfo : EIATTR_MAX_THREADS
	.align		4
.L_292:
        /*0030*/ 	.byte	0x04, 0x05
        /*0032*/ 	.short	(.L_294 - .L_293)
.L_293:
        /*0034*/ 	.word	0x00000100
        /*0038*/ 	.word	0x00000001
        /*003c*/ 	.word	0x00000001


	//----- nvinfo : EIATTR_CBANK_PARAM_SIZE
	.align		4
.L_294:
        /*0040*/ 	.byte	0x03, 0x19
        /*0042*/ 	.short	0x0418


	//----- nvinfo : EIATTR_PARAM_CBANK
	.align		4
        /*0044*/ 	.byte	0x04, 0x0a
        /*0046*/ 	.short	(.L_296 - .L_295)
	.align		4
.L_295:
        /*0048*/ 	.word	index@(.nv.constant0._ZN7cutlass13device_kernelIN5flash19enable_sm80_to_sm89INS1_16FlashAttnFwdSm80INS1_25CollectiveMainloopFwdSm80ILi8ELi2ELb0EN4cute5tupleIJNS5_1CILi128EEENS7_ILi64EEENS7_ILi192EEEEEELi192ENS_10bfloat16_tEfNS_4arch4Sm80ELb0ELb1ELb0ELb1ELb1ELb1ELb1ELb0EEENS1_21CollectiveEpilogueFwdINS6_IJS8_SA_S9_EEENS6_IJNS7_ILi1EEESI_SI_EEESC_SE_Li256ELb1ELb1ELb0ELb0EEENS1_19SingleTileSchedulerILb1ELb0ELb1ELi128EEEEEEEEEvNT_6ParamsE)
        /*004c*/ 	.short	0x0380
        /*004e*/ 	.short	0x0418


	//----- nvinfo : EIATTR_SW_WAR
	.align		4
.L_296:
        /*0050*/ 	.byte	0x04, 0x36
        /*0052*/ 	.short	(.L_298 - .L_297)
.L_297:
        /*0054*/ 	.word	0x00000008
.L_298:


//--------------------- .nv.info._ZN7cutlass13device_kernelIN5flash19enable_sm80_to_sm89INS1_16FlashAttnFwdSm80INS1_25CollectiveMainloopFwdSm80ILi8ELi2ELb0EN4cute5tupleIJNS5_1CILi128EEENS7_ILi64EEENS7_ILi192EEEEEELi192ENS_10bfloat16_tEfNS_4arch4Sm80ELb1ELb0ELb0ELb0ELb1ELb0ELb1ELb0EEENS1_21CollectiveEpilogueFwdINS6_IJS8_SA_S9_EEENS6_IJNS7_ILi1EEESI_SI_EEESC_SE_Li256ELb0ELb1ELb0ELb0EEENS1_30DynamicPersistentTileSchedulerILi256ELi256ELb0ELb1ELb0EEEEEEEEEvNT_6ParamsE --------------------------
	.section	.nv.info._ZN7cutlass13device_kernelIN5flash19enable_sm80_to_sm89INS1_16FlashAttnFwdSm80INS1_25CollectiveMainloopFwdSm80ILi8ELi2ELb0EN4cute5tupleIJNS5_1CILi128EEENS7_ILi64EEENS7_ILi192EEEEEELi192ENS_10bfloat16_tEfNS_4arch4Sm80ELb1ELb0ELb0ELb0ELb1ELb0ELb1ELb0EEENS1_21CollectiveEpilogueFwdINS6_IJS8_SA_S9_EEENS6_IJNS7_ILi1EEESI_SI_EEESC_SE_Li256ELb0ELb1ELb0ELb0EEENS1_30DynamicPersistentTileSchedulerILi256ELi256ELb0ELb1ELb0EEEEEEEEEvNT_6ParamsE,"",@"SHT_CUDA_INFO"
	.sectionflags	@""
	.align	4


	//----- nvinfo : EIATTR_CUDA_API_VERSION
	.align		4
        /*0000*/ 	.byte	0x04, 0x37
        /*0002*/ 	.short	(.L_300 - .L_299)
.L_299:
        /*0004*/ 	.word	0x00000082


	//----- nvinfo : EIATTR_KPARAM_INFO
	.align		4
.L_300:
        /*0008*/ 	.byte	0x04, 0x17
        /*000a*/ 	.short	(.L_302 - .L_301)
.L_301:
        /*000c*/ 	.word	0x00000000
        /*0010*/ 	.short	0x0000
        /*0012*/ 	.short	0x0000
        /*0014*/ 	.byte	0x00, 0xf0, 0xa1, 0x10


	//----- nvinfo : EIATTR_SPARSE_MMA_MASK
	.align		4
.L_302:
        /*0018*/ 	.byte	0x03, 0x50
        /*001a*/ 	.short	0x0000


	//----- nvinfo : EIATTR_MAXREG_COUNT
	.align		4
        /*001c*/ 	.byte	0x03, 0x1b
        /*001e*/ 	.short	0x00ff


	//----- nvinfo : EIATTR_MERCURY_ISA_VERSION
	.align		4
        /*0020*/ 	.byte	0x03, 0x5f
        /*0022*/ 	.short	0x0101


	//----- nvinfo : EIATTR_VRC_CTA_INIT_COUNT
	.align		4
        /*0024*/ 	.byte	0x02, 0x4a
	.zero		1
	.zero		1


	//----- nvinfo : EIATTR_EXIT_INSTR_OFFSETS
	.align		4
        /*0028*/ 	.byte	0x04, 0x1c
        /*002a*/ 	.short	(.L_304 - .L_303)


	//   ....[0]....
.L_303:
        /*002c*/ 	.word	0x00000010


	//----- nvinfo : EIATTR_MAX_THREADS
	.align		4
.L_304:
        /*0030*/ 	.byte	0x04, 0x05
        /*0032*/ 	.short	(.L_306 - .L_305)
.L_305:
        /*0034*/ 	.word	0x00000100
        /*0038*/ 	.word	0x00000001
        /*003c*/ 	.word	0x00000001


	//----- nvinfo : EIATTR_CBANK_PARAM_SIZE
	.align		4
.L_306:
        /*0040*/ 	.byte	0x03, 0x19
        /*0042*/ 	.short	0x0428


	//----- nvinfo : EIATTR_PARAM_CBANK
	.align		4
        /*0044*/ 	.byte	0x04, 0x0a
        /*0046*/ 	.short	(.L_308 - .L_307)
	.align		4
.L_307:
        /*0048*/ 	.word	index@(.nv.constant0._ZN7cutlass13device_kernelIN5flash19enable_sm80_to_sm89INS1_16FlashAttnFwdSm80INS1_25CollectiveMainloopFwdSm80ILi8ELi2ELb0EN4cute5tupleIJNS5_1CILi128EEENS7_ILi64EEENS7_ILi192EEEEEELi192ENS_10bfloat16_tEfNS_4arch4Sm80ELb1ELb0ELb0ELb0ELb1ELb0ELb1ELb0EEENS1_21CollectiveEpilogueFwdINS6_IJS8_SA_S9_EEENS6_IJNS7_ILi1EEESI_SI_EEESC_SE_Li256ELb0ELb1ELb0ELb0EEENS1_30DynamicPersistentTileSchedulerILi256ELi256ELb0ELb1ELb0EEEEEEEEEvNT_6ParamsE)
        /*004c*/ 	.short	0x0380
        /*004e*/ 	.short	0x0428


	//----- nvinfo : EIATTR_SW_WAR
	.align		4
.L_308:
        /*0050*/ 	.byte	0x04, 0x36
        /*0052*/ 	.short	(.L_310 - .L_309)
.L_309:
        /*0054*/ 	.word	0x00000008
.L_310:


//--------------------- .nv.info._ZN7cutlass13device_kernelIN5flash19enable_sm80_to_sm89INS1_16FlashAttnFwdSm80INS1_25CollectiveMainloopFwdSm80ILi8ELi2ELb0EN4cute5tupleIJNS5_1CILi128EEENS7_ILi64EEENS7_ILi192EEEEEELi192ENS_10bfloat16_tEfNS_4arch4Sm80ELb1ELb0ELb0ELb1ELb1ELb0ELb1ELb0EEENS1_21CollectiveEpilogueFwdINS6_IJS8_SA_S9_EEENS6_IJNS7_ILi1EEESI_SI_EEESC_SE_Li256ELb1ELb1ELb0ELb0EEENS1_19SingleTileSchedulerILb1ELb0ELb1ELi128EEEEEEEEEvNT_6ParamsE --------------------------
	.section	.nv.info._ZN7cutlass13device_kernelIN5flash19enable_sm80_to_sm89INS1_16FlashAttnFwdSm80INS1_25CollectiveMainloopFwdSm80ILi8ELi2ELb0EN4cute5tupleIJNS5_1CILi128EEENS7_ILi64EEENS7_ILi192EEEEEELi192ENS_10bfloat16_tEfNS_4arch4Sm80ELb1ELb0ELb0ELb1ELb1ELb0ELb1ELb0EEENS1_21CollectiveEpilogueFwdINS6_IJS8_SA_S9_EEENS6_IJNS7_ILi1EEESI_SI_EEESC_SE_Li256ELb1ELb1ELb0ELb0EEENS1_19SingleTileSchedulerILb1ELb0ELb1ELi128EEEEEEEEEvNT_6ParamsE,"",@"SHT_CUDA_INFO"
	.sectionflags	@""
	.align	4


	//----- nvinfo : EIATTR_CUDA_API_VERSION
	.align		4
        /*0000*/ 	.byte	0x04, 0x37
        /*0002*/ 	.short	(.L_312 - .L_311)
.L_311:
        /*0004*/ 	.word	0x00000082


	//----- nvinfo : EIATTR_KPARAM_INFO
	.align		4
.L_312:
        /*0008*/ 	.byte	0x04, 0x17
        /*000a*/ 	.short	(.L_314 - .L_313)
.L_313:
        /*000c*/ 	.word	0x00000000
        /*0010*/ 	.short	0x0000
        /*0012*/ 	.short	0x0000
        /*0014*/ 	.byte	0x00, 0xf0, 0x61, 0x10


	//----- nvinfo : EIATTR_SPARSE_MMA_MASK
	.align		4
.L_314:
        /*0018*/ 	.byte	0x03, 0x50
        /*001a*/ 	.short	0x0000


	//----- nvinfo : EIATTR_MAXREG_COUNT
	.align		4
        /*001c*/ 	.byte	0x03, 0x1b
        /*001e*/ 	.short	0x00ff


	//----- nvinfo : EIATTR_MERCURY_ISA_VERSION
	.align		4
        /*0020*/ 	.byte	0x03, 0x5f
        /*0022*/ 	.short	0x0101


	//----- nvinfo : EIATTR_VRC_CTA_INIT_COUNT
	.align		4
        /*0024*/ 	.byte	0x02, 0x4a
	.zero		1
	.zero		1


	//----- nvinfo : EIATTR_EXIT_INSTR_OFFSETS
	.align		4
        /*0028*/ 	.byte	0x04, 0x1c
        /*002a*/ 	.short	(.L_316 - .L_315)


	//   ....[0]....
.L_315:
        /*002c*/ 	.word	0x00000010


	//----- nvinfo : EIATTR_MAX_THREADS
	.align		4
.L_316:
        /*0030*/ 	.byte	0x04, 0x05
        /*0032*/ 	.short	(.L_318 - .L_317)
.L_317:
        /*0034*/ 	.word	0x00000100
        /*0038*/ 	.word	0x00000001
        /*003c*/ 	.word	0x00000001


	//----- nvinfo : EIATTR_CBANK_PARAM_SIZE
	.align		4
.L_318:
        /*0040*/ 	.byte	0x03, 0x19
        /*0042*/ 	.short	0x0418


	//----- nvinfo : EIATTR_PARAM_CBANK
	.align		4
        /*0044*/ 	.byte	0x04, 0x0a
        /*0046*/ 	.short	(.L_320 - .L_319)
	.align		4
.L_319:
        /*0048*/ 	.word	index@(.nv.constant0._ZN7cutlass13device_kernelIN5flash19enable_sm80_to_sm89INS1_16FlashAttnFwdSm80INS1_25CollectiveMainloopFwdSm80ILi8ELi2ELb0EN4cute5tupleIJNS5_1CILi128EEENS7_ILi64EEENS7_ILi192EEEEEELi192ENS_10bfloat16_tEfNS_4arch4Sm80ELb1ELb0ELb0ELb1ELb1ELb0ELb1ELb0EEENS1_21CollectiveEpilogueFwdINS6_IJS8_SA_S9_EEENS6_IJNS7_ILi1EEESI_SI_EEESC_SE_Li256ELb1ELb1ELb0ELb0EEENS1_19SingleTileSchedulerILb1ELb0ELb1ELi128EEEEEEEEEvNT_6ParamsE)
        /*004c*/ 	.short	0x0380
        /*004e*/ 	.short	0x0418


	//----- nvinfo : EIATTR_SW_WAR
	.align		4
.L_320:
        /*0050*/ 	.byte	0x04, 0x36
        /*0052*/ 	.short	(.L_322 - .L_321)
.L_321:
        /*0054*/ 	.word	0x00000008
.L_322:


//--------------------- .nv.info._ZN7cutlass13device_kernelIN5flash19enable_sm80_to_sm89INS1_16FlashAttnFwdSm80INS1_25CollectiveMainloopFwdSm80ILi8ELi2ELb0EN4cute5tupleIJNS5_1CILi128EEENS7_ILi64EEENS7_ILi192EEEEEELi192ENS_10bfloat16_tEfNS_4arch4Sm80ELb1ELb0ELb0ELb1ELb1ELb1ELb1ELb0EEENS1_21CollectiveEpilogueFwdINS6_IJS8_SA_S9_EEENS6_IJNS7_ILi1EEESI_SI_EEESC_SE_Li256ELb1ELb1ELb0ELb0EEENS1_19SingleTileSchedulerILb1ELb0ELb1ELi128EEEEEEEEEvNT_6ParamsE --------------------------
	.section	.nv.info._ZN7cutlass13device_kernelIN5flash19enable_sm80_to_sm89INS1_16FlashAttnFwdSm80INS1_25CollectiveMainloopFwdSm80ILi8ELi2ELb0EN4cute5tupleIJNS5_1CILi128EEENS7_ILi64EEENS7_ILi192EEEEEELi192ENS_10bfloat16_tEfNS_4arch4Sm80ELb1ELb0ELb0ELb1ELb1ELb1ELb1ELb0EEENS1_21CollectiveEpilogueFwdINS6_IJS8_SA_S9_EEENS6_IJNS7_ILi1EEESI_SI_EEESC_SE_Li256ELb1ELb1ELb0ELb0EEENS1_19SingleTileSchedulerILb1ELb0ELb1ELi128EEEEEEEEEvNT_6ParamsE,"",@"SHT_CUDA_INFO"
	.sectionflags	@""
	.align	4


	//----- nvinfo : EIATTR_CUDA_API_VERSION
	.align		4
        /*0000*/ 	.byte	0x04, 0x37
        /*0002*/ 	.short	(.L_324 - .L_323)
.L_323:
        /*0004*/ 	.word	0x00000082


	//----- nvinfo : EIATTR_KPARAM_INFO
	.align		4
.L_324:
        /*0008*/ 	.byte	0x04, 0x17
        /*000a*/ 	.short	(.L_326 - .L_325)
.L_325:
        /*000c*/ 	.word	0x00000000
        /*0010*/ 	.short	0x0000
        /*0012*/ 	.short	0x0000
        /*0014*/ 	.byte	0x00, 0xf0, 0x61, 0x10


	//----- nvinfo : EIATTR_SPARSE_MMA_MASK
	.align		4
.L_326:
        /*0018*/ 	.byte	0x03, 0x50
        /*001a*/ 	.short	0x0000


	//----- nvinfo : EIATTR_MAXREG_COUNT
	.align		4
        /*001c*/ 	.byte	0x03, 0x1b
        /*001e*/ 	.short	0x00ff


	//----- nvinfo : EIATTR_MERCURY_ISA_VERSION
	.align		4
        /*0020*/ 	.byte	0x03, 0x5f
        /*0022*/ 	.short	0x0101


	//----- nvinfo : EIATTR_VRC_CTA_INIT_COUNT
	.align		4
        /*0024*/ 	.byte	0x02, 0x4a
	.zero		1
	.zero		1


	//----- nvinfo : EIATTR_EXIT_INSTR_OFFSETS
	.align		4
        /*0028*/ 	.byte	0x04, 0x1c
        /*002a*/ 	.short	(.L_328 - .L_327)


	//   ....[0]....
.L_327:
        /*002c*/ 	.word	0x00000010


	//----- nvinfo : EIATTR_MAX_THREADS
	.align		4
.L_328:
        /*0030*/ 	.byte	0x04, 0x05
        /*0032*/ 	.short	(.L_330 - .L_329)
.L_329:
        /*0034*/ 	.word	0x00000100
        /*0038*/ 	.word	0x00000001
        /*003c*/ 	.word	0x00000001


	//----- nvinfo : EIATTR_CBANK_PARAM_SIZE
	.align		4
.L_330:
        /*0040*/ 	.byte	0x03, 0x19
        /*0042*/ 	.short	0x0418


	//----- nvinfo : EIATTR_PARAM_CBANK
	.align		4
        /*0044*/ 	.byte	0x04, 0x0a
        /*0046*/ 	.short	(.L_332 - .L_331)
	.align		4
.L_331:
        /*0048*/ 	.word	index@(.nv.constant0._ZN7cutlass13device_kernelIN5flash19enable_sm80_to_sm89INS1_16FlashAttnFwdSm80INS1_25CollectiveMainloopFwdSm80ILi8ELi2ELb0EN4cute5tupleIJNS5_1CILi128EEENS7_ILi64EEENS7_ILi192EEEEEELi192ENS_10bfloat16_tEfNS_4arch4Sm80ELb1ELb0ELb0ELb1ELb1ELb1ELb1ELb0EEENS1_21CollectiveEpilogueFwdINS6_IJS8_SA_S9_EEENS6_IJNS7_ILi1EEESI_SI_EEESC_SE_Li256ELb1ELb1ELb0ELb0EEENS1_19SingleTileSchedulerILb1ELb0ELb1ELi128EEEEEEEEEvNT_6ParamsE)
        /*004c*/ 	.short	0x0380
        /*004e*/ 	.short	0x0418


	//----- nvinfo : EIATTR_SW_WAR
	.align		4
.L_332:
        /*0050*/ 	.byte	0x04, 0x36
        /*0052*/ 	.short	(.L_334 - .L_333)
.L_333:
        /*0054*/ 	.word	0x00000008
.L_334:


//--------------------- .nv.callgraph             --------------------------
	.section	.nv.callgraph,"",@"SHT_CUDA_CALLGRAPH"
	.align	4
	.sectionentsize	8
	.align		4
        /*0000*/ 	.word	0x00000000
	.align		4
        /*0004*/ 	.word	0xffffffff
	.align		4
        /*0008*/ 	.word	0x00000000
	.align		4
        /*000c*/ 	.word	0xfffffffe
	.align		4
        /*0010*/ 	.word	0x00000000
	.align		4
        /*0014*/ 	.word	0xfffffffd
	.align		4
        /*0018*/ 	.word	0x00000000
	.align		4
        /*001c*/ 	.word	0xfffffffc


//--------------------- .nv.constant4             --------------------------
	.section	.nv.constant4,"a",@progbits
	.align	8
	.align		8
.nv.constant4:
        /*0000*/ 	.dword	_ZN72_INTERNAL_ba7efca6_36_flash_fwd_hdim192_bf16_paged_sm80_cu_ceb34e2a_32724cuda3std3__45__cpo5beginE
	.align		8
        /*0008*/ 	.dword	_ZN72_INTERNAL_ba7efca6_36_flash_fwd_hdim192_bf16_paged_sm80_cu_ceb34e2a_32724cuda3std3__45__cpo3endE
	.align		8
        /*0010*/ 	.dword	_ZN72_INTERNAL_ba7efca6_36_flash_fwd_hdim192_bf16_paged_sm80_cu_ceb34e2a_32724cuda3std3__45__cpo6cbeginE
	.align		8
        /*0018*/ 	.dword	_ZN72_INTERNAL_ba7efca6_36_flash_fwd_hdim192_bf16_paged_sm80_cu_ceb34e2a_32724cuda3std3__45__cpo4cendE
	.align		8
        /*0020*/ 	.dword	_ZN72_INTERNAL_ba7efca6_36_flash_fwd_hdim192_bf16_paged_sm80_cu_ceb34e2a_32724cuda3std3__474_GLOBAL__N__ba7efca6_36_flash_fwd_hdim192_bf16_paged_sm80_cu_ceb34e2a_32726ignoreE
	.align		8
        /*0028*/ 	.dword	_ZN72_INTERNAL_ba7efca6_36_flash_fwd_hdim192_bf16_paged_sm80_cu_ceb34e2a_32724cuda3std3__419piecewise_constructE
	.align		8
        /*0030*/ 	.dword	_ZN72_INTERNAL_ba7efca6_36_flash_fwd_hdim192_bf16_paged_sm80_cu_ceb34e2a_32724cuda3std3__48in_placeE
	.align		8
        /*0038*/ 	.dword	_ZN72_INTERNAL_ba7efca6_36_flash_fwd_hdim192_bf16_paged_sm80_cu_ceb34e2a_32724cuda3std6ranges3__45__cpo4swapE
	.align		8
        /*0040*/ 	.dword	_ZN72_INTERNAL_ba7efca6_36_flash_fwd_hdim192_bf16_paged_sm80_cu_ceb34e2a_32724cuda3std6ranges3__45__cpo9iter_moveE
	.align		8
        /*0048*/ 	.dword	_ZN72_INTERNAL_ba7efca6_36_flash_fwd_hdim192_bf16_paged_sm80_cu_ceb34e2a_32724cute7productE
	.align		8
        /*0050*/ 	.dword	_ZN72_INTERNAL_ba7efca6_36_flash_fwd_hdim192_bf16_paged_sm80_cu_ceb34e2a_32724cute1_E


//--------------------- .text._ZN7cutlass13device_kernelIN5flash19enable_sm80_to_sm89INS1_16FlashAttnFwdSm80INS1_25CollectiveMainloopFwdSm80ILi8ELi1ELb0EN4cute5tupleIJNS5_1CILi128EEENS7_ILi64EEENS7_ILi192EEEEEELi192ENS_10bfloat16_tEfNS_4arch4Sm80ELb0ELb0ELb0ELb0ELb1ELb0ELb1ELb0EEENS1_21CollectiveEpilogueFwdINS6_IJS8_SA_S9_EEENS6_IJNS7_ILi1EEESI_SI_EEESC_SE_Li256ELb0ELb1ELb0ELb0EEENS1_19SingleTileSchedulerILb0ELb0ELb1ELi128EEEEEEEEEvNT_6ParamsE --------------------------
	.section	.text._ZN7cutlass13device_kernelIN5flash19enable_sm80_to_sm89INS1_16FlashAttnFwdSm80INS1_25CollectiveMainloopFwdSm80ILi8ELi1ELb0EN4cute5tupleIJNS5_1CILi128EEENS7_ILi64EEENS7_ILi192EEEEEELi192ENS_10bfloat16_tEfNS_4arch4Sm80ELb0ELb0ELb0ELb0ELb1ELb0ELb1ELb0EEENS1_21CollectiveEpilogueFwdINS6_IJS8_SA_S9_EEENS6_IJNS7_ILi1EEESI_SI_EEESC_SE_Li256ELb0ELb1ELb0ELb0EEENS1_19SingleTileSchedulerILb0ELb0ELb1ELi128EEEEEEEEEvNT_6ParamsE,"ax",@progbits
	.align	128
.text._ZN7cutlass13device_kernelIN5flash19enable_sm80_to_sm89INS1_16FlashAttnFwdSm80INS1_25CollectiveMainloopFwdSm80ILi8ELi1ELb0EN4cute5tupleIJNS5_1CILi128EEENS7_ILi64EEENS7_ILi192EEEEEELi192ENS_10bfloat16_tEfNS_4arch4Sm80ELb0ELb0ELb0ELb0ELb1ELb0ELb1ELb0EEENS1_21CollectiveEpilogueFwdINS6_IJS8_SA_S9_EEENS6_IJNS7_ILi1EEESI_SI_EEESC_SE_Li256ELb0ELb1ELb0ELb0EEENS1_19SingleTileSchedulerILb0ELb0ELb1ELi128EEEEEEEEEvNT_6ParamsE:
        .type           _ZN7cutlass13device_kernelIN5flash19enable_sm80_to_sm89INS1_16FlashAttnFwdSm80INS1_25CollectiveMainloopFwdSm80ILi8ELi1ELb0EN4cute5tupleIJNS5_1CILi128EEENS7_ILi64EEENS7_ILi192EEEEEELi192ENS_10bfloat16_tEfNS_4arch4Sm80ELb0ELb0ELb0ELb0ELb1ELb0ELb1ELb0EEENS1_21CollectiveEpilogueFwdINS6_IJS8_SA_S9_EEENS6_IJNS7_ILi1EEESI_SI_EEESC_SE_Li256ELb0ELb1ELb0ELb0EEENS1_19SingleTileSchedulerILb0ELb0ELb1ELi128EEEEEEEEEvNT_6ParamsE,@function
        .size           _ZN7cutlass13device_kernelIN5flash19enable_sm80_to_sm89INS1_16FlashAttnFwdSm80INS1_25CollectiveMainloopFwdSm80ILi8ELi1ELb0EN4cute5tupleIJNS5_1CILi128EEENS7_ILi64EEENS7_ILi192EEEEEELi192ENS_10bfloat16_tEfNS_4arch4Sm80ELb0ELb0ELb0ELb0ELb1ELb0ELb1ELb0EEENS1_21CollectiveEpilogueFwdINS6_IJS8_SA_S9_EEENS6_IJNS7_ILi1EEESI_SI_EEESC_SE_Li256ELb0ELb1ELb0ELb0EEENS1_19SingleTileSchedulerILb0ELb0ELb1ELi128EEEEEEEEEvNT_6ParamsE,(.L_x_18 - _ZN7cutlass13device_kernelIN5flash19enable_sm80_to_sm89INS1_16FlashAttnFwdSm80INS1_25CollectiveMainloopFwdSm80ILi8ELi1ELb0EN4cute5tupleIJNS5_1CILi128EEENS7_ILi64EEENS7_ILi192EEEEEELi192ENS_10bfloat16_tEfNS_4arch4Sm80ELb0ELb0ELb0ELb0ELb1ELb0ELb1ELb0EEENS1_21CollectiveEpilogueFwdINS6_IJS8_SA_S9_EEENS6_IJNS7_ILi1EEESI_SI_EEESC_SE_Li256ELb0ELb1ELb0ELb0EEENS1_19SingleTileSchedulerILb0ELb0ELb1ELi128EEEEEEEEEvNT_6ParamsE)
        .other          _ZN7cutlass13device_kernelIN5flash19enable_sm80_to_sm89INS1_16FlashAttnFwdSm80INS1_25CollectiveMainloopFwdSm80ILi8ELi1ELb0EN4cute5tupleIJNS5_1CILi128EEENS7_ILi64EEENS7_ILi192EEEEEELi192ENS_10bfloat16_tEfNS_4arch4Sm80ELb0ELb0ELb0ELb0ELb1ELb0ELb1ELb0EEENS1_21CollectiveEpilogueFwdINS6_IJS8_SA_S9_EEENS6_IJNS7_ILi1EEESI_SI_EEESC_SE_Li256ELb0ELb1ELb0ELb0EEENS1_19SingleTileSchedulerILb0ELb0ELb1ELi128EEEEEEEEEvNT_6ParamsE,@"STO_CUDA_ENTRY STV_DEFAULT"
_ZN7cutlass13device_kernelIN5flash19enable_sm80_to_sm89INS1_16FlashAttnFwdSm80INS1_25CollectiveMainloopFwdSm80ILi8ELi1ELb0EN4cute5tupleIJNS5_1CILi128EEENS7_ILi64EEENS7_ILi192EEEEEELi192ENS_10bfloat16_tEfNS_4arch4Sm80ELb0ELb0ELb0ELb0ELb1ELb0ELb1ELb0EEENS1_21CollectiveEpilogueFwdINS6_IJS8_SA_S9_EEENS6_IJNS7_ILi1EEESI_SI_EEESC_SE_Li256ELb0ELb1ELb0ELb0EEENS1_19SingleTileSchedulerILb0ELb0ELb1ELi128EEEEEEEEEvNT_6ParamsE:
[----:B------:R-:W-:Y:S01]  /*0000*/  LDC R1, c[0x0][0x37c] ;  /* 0x0000df00ff017b82 */ /* 0x000fe20000000800 */
[----:B------:R-:W-:Y:S05]  /*0010*/  EXIT ;  /* 0x000000000000794d */ /* 0x000fea0003800000 */
.L_x_0:
[----:B------:R-:W-:-:S00]  /*0020*/  BRA `(.L_x_0) ;  /* 0xfffffffc00fc7947 */ /* 0x000fc0000383ffff */
[----:B------:R-:W-:-:S00]  /*0030*/  NOP ;  /* 0x0000000000007918 */ /* 0x000fc00000000000 */
        /* <DEDUP_REMOVED lines=12> */
.L_x_18:


//--------------------- .text._ZN7cutlass13device_kernelIN5flash19enable_sm80_to_sm89INS1_16FlashAttnFwdSm80INS1_25CollectiveMainloopFwdSm80ILi8ELi1ELb0EN4cute5tupleIJNS5_1CILi128EEENS7_ILi64EEENS7_ILi192EEEEEELi192ENS_10bfloat16_tEfNS_4arch4Sm80ELb0ELb0ELb0ELb1ELb1ELb0ELb1ELb0EEENS1_21CollectiveEpilogueFwdINS6_IJS8_SA_S9_EEENS6_IJNS7_ILi1EEESI_SI_EEESC_SE_Li256ELb1ELb1ELb0ELb0EEENS1_19SingleTileSchedulerILb1ELb0ELb1ELi128EEEEEEEEEvNT_6ParamsE --------------------------
	.section	.text._ZN7cutlass13device_kernelIN5flash19enable_sm80_to_sm89INS1_16FlashAttnFwdSm80INS1_25CollectiveMainloopFwdSm80ILi8ELi1ELb0EN4cute5tupleIJNS5_1CILi128EEENS7_ILi64EEENS7_ILi192EEEEEELi192ENS_10bfloat16_tEfNS_4arch4Sm80ELb0ELb0ELb0ELb1ELb1ELb0ELb1ELb0EEENS1_21CollectiveEpilogueFwdINS6_IJS8_SA_S9_EEENS6_IJNS7_ILi1EEESI_SI_EEESC_SE_Li256ELb1ELb1ELb0ELb0EEENS1_19SingleTileSchedulerILb1ELb0ELb1ELi128EEEEEEEEEvNT_6ParamsE,"ax",@progbits
	.align	128
.text._ZN7cutlass13device_kernelIN5flash19enable_sm80_to_sm89INS1_16FlashAttnFwdSm80INS1_25CollectiveMainloopFwdSm80ILi8ELi1ELb0EN4cute5tupleIJNS5_1CILi128EEENS7_ILi64EEENS7_ILi192EEEEEELi192ENS_10bfloat16_tEfNS_4arch4Sm80ELb0ELb0ELb0ELb1ELb1ELb0ELb1ELb0EEENS1_21CollectiveEpilogueFwdINS6_IJS8_SA_S9_EEENS6_IJNS7_ILi1EEESI_SI_EEESC_SE_Li256ELb1ELb1ELb0ELb0EEENS1_19SingleTileSchedulerILb1ELb0ELb1ELi128EEEEEEEEEvNT_6ParamsE:
        .type           _ZN7cutlass13device_kernelIN5flash19enable_sm80_to_sm89INS1_16FlashAttnFwdSm80INS1_25CollectiveMainloopFwdSm80ILi8ELi1ELb0EN4cute5tupleIJNS5_1CILi128EEENS7_ILi64EEENS7_ILi192EEEEEELi192ENS_10bfloat16_tEfNS_4arch4Sm80ELb0ELb0ELb0ELb1ELb1ELb0ELb1ELb0EEENS1_21CollectiveEpilogueFwdINS6_IJS8_SA_S9_EEENS6_IJNS7_ILi1EEESI_SI_EEESC_SE_Li256ELb1ELb1ELb0ELb0EEENS1_19SingleTileSchedulerILb1ELb0ELb1ELi128EEEEEEEEEvNT_6ParamsE,@function
        .size           _ZN7cutlass13device_kernelIN5flash19enable_sm80_to_sm89INS1_16FlashAttnFwdSm80INS1_25CollectiveMainloopFwdSm80ILi8ELi1ELb0EN4cute5tupleIJNS5_1CILi128EEENS7_ILi64EEENS7_ILi192EEEEEELi192ENS_10bfloat16_tEfNS_4arch4Sm80ELb0ELb0ELb0ELb1ELb1ELb0ELb1ELb0EEENS1_21CollectiveEpilogueFwdINS6_IJS8_SA_S9_EEENS6_IJNS7_ILi1EEESI_SI_EEESC_SE_Li256ELb1ELb1ELb0ELb0EEENS1_19SingleTileSchedulerILb1ELb0ELb1ELi128EEEEEEEEEvNT_6ParamsE,(.L_x_19 - _ZN7cutlass13device_kernelIN5flash19enable_sm80_to_sm89INS1_16FlashAttnFwdSm80INS1_25CollectiveMainloopFwdSm80ILi8ELi1ELb0EN4cute5tupleIJNS5_1CILi128EEENS7_ILi64EEENS7_ILi192EEEEEELi192ENS_10bfloat16_tEfNS_4arch4Sm80ELb0ELb0ELb0ELb1ELb1ELb0ELb1ELb0EEENS1_21CollectiveEpilogueFwdINS6_IJS8_SA_S9_EEENS6_IJNS7_ILi1EEESI_SI_EEESC_SE_Li256ELb1ELb1ELb0ELb0EEENS1_19SingleTileSchedulerILb1ELb0ELb1ELi128EEEEEEEEEvNT_6ParamsE)
        .other          _ZN7cutlass13device_kernelIN5flash19enable_sm80_to_sm89INS1_16FlashAttnFwdSm80INS1_25CollectiveMainloopFwdSm80ILi8ELi1ELb0EN4cute5tupleIJNS5_1CILi128EEENS7_ILi64EEENS7_ILi192EEEEEELi192ENS_10bfloat16_tEfNS_4arch4Sm80ELb0ELb0ELb0ELb1ELb1ELb0ELb1ELb0EEENS1_21CollectiveEpilogueFwdINS6_IJS8_SA_S9_EEENS6_IJNS7_ILi1EEESI_SI_EEESC_SE_Li256ELb1ELb1ELb0ELb0EEENS1_19SingleTileSchedulerILb1ELb0ELb1ELi128EEEEEEEEEvNT_6ParamsE,@"STO_CUDA_ENTRY STV_DEFAULT"
_ZN7cutlass13device_kernelIN5flash19enable_sm80_to_sm89INS1_16FlashAttnFwdSm80INS1_25CollectiveMainloopFwdSm80ILi8ELi1ELb0EN4cute5tupleIJNS5_1CILi128EEENS7_ILi64EEENS7_ILi192EEEEEELi192ENS_10bfloat16_tEfNS_4arch4Sm80ELb0ELb0ELb0ELb1ELb1ELb0ELb1ELb0EEENS1_21CollectiveEpilogueFwdINS6_IJS8_SA_S9_EEENS6_IJNS7_ILi1EEESI_SI_EEESC_SE_Li256ELb1ELb1ELb0ELb0EEENS1_19SingleTileSchedulerILb1ELb0ELb1ELi128EEEEEEEEEvNT_6ParamsE:
[----:B------:R-:W-:Y:S01]  /*0000*/  LDC R1, c[0x0][0x37c] ;  /* 0x0000df00ff017b82 */ /* 0x000fe20000000800 */
[----:B------:R-:W-:Y:S05]  /*0010*/  EXIT ;  /* 0x000000000000794d */ /* 0x000fea0003800000 */
.L_x_1:
        /* <DEDUP_REMOVED lines=14> */
.L_x_19:


//--------------------- .text._ZN7cutlass13device_kernelIN5flash19enable_sm80_to_sm89INS1_16FlashAttnFwdSm80INS1_25CollectiveMainloopFwdSm80ILi8ELi1ELb0EN4cute5tupleIJNS5_1CILi128EEENS7_ILi64EEENS7_ILi192EEEEEELi192ENS_10bfloat16_tEfNS_4arch4Sm80ELb0ELb0ELb0ELb1ELb1ELb1ELb1ELb0EEENS1_21CollectiveEpilogueFwdINS6_IJS8_SA_S9_EEENS6_IJNS7_ILi1EEESI_SI_EEESC_SE_Li256ELb1ELb1ELb0ELb0EEENS1_19SingleTileSchedulerILb1ELb0ELb1ELi128EEEEEEEEEvNT_6ParamsE --------------------------
	.section	.text._ZN7cutlass13device_kernelIN5flash19enable_sm80_to_sm89INS1_16FlashAttnFwdSm80INS1_25CollectiveMainloopFwdSm80ILi8ELi1ELb0EN4cute5tupleIJNS5_1CILi128EEENS7_ILi64EEENS7_ILi192EEEEEELi192ENS_10bfloat16_tEfNS_4arch4Sm80ELb0ELb0ELb0ELb1ELb1ELb1ELb1ELb0EEENS1_21CollectiveEpilogueFwdINS6_IJS8_SA_S9_EEENS6_IJNS7_ILi1EEESI_SI_EEESC_SE_Li256ELb1ELb1ELb0ELb0EEENS1_19SingleTileSchedulerILb1ELb0ELb1ELi128EEEEEEEEEvNT_6ParamsE,"ax",@progbits
	.align	128
.text._ZN7cutlass13device_kernelIN5flash19enable_sm80_to_sm89INS1_16FlashAttnFwdSm80INS1_25CollectiveMainloopFwdSm80ILi8ELi1ELb0EN4cute5tupleIJNS5_1CILi128EEENS7_ILi64EEENS7_ILi192EEEEEELi192ENS_10bfloat16_tEfNS_4arch4Sm80ELb0ELb0ELb0ELb1ELb1ELb1ELb1ELb0EEENS1_21CollectiveEpilogueFwdINS6_IJS8_SA_S9_EEENS6_IJNS7_ILi1EEESI_SI_EEESC_SE_Li256ELb1ELb1ELb0ELb0EEENS1_19SingleTileSchedulerILb1ELb0ELb1ELi128EEEEEEEEEvNT_6ParamsE:
        .type           _ZN7cutlass13device_kernelIN5flash19enable_sm80_to_sm89INS1_16FlashAttnFwdSm80INS1_25CollectiveMainloopFwdSm80ILi8ELi1ELb0EN4cute5tupleIJNS5_1CILi128EEENS7_ILi64EEENS7_ILi192EEEEEELi192ENS_10bfloat16_tEfNS_4arch4Sm80ELb0ELb0ELb0ELb1ELb1ELb1ELb1ELb0EEENS1_21CollectiveEpilogueFwdINS6_IJS8_SA_S9_EEENS6_IJNS7_ILi1EEESI_SI_EEESC_SE_Li256ELb1ELb1ELb0ELb0EEENS1_19SingleTileSchedulerILb1ELb0ELb1ELi128EEEEEEEEEvNT_6ParamsE,@function
        .size           _ZN7cutlass13device_kernelIN5flash19enable_sm80_to_sm89INS1_16FlashAttnFwdSm80INS1_25CollectiveMainloopFwdSm80ILi8ELi1ELb0EN4cute5tupleIJNS5_1CILi128EEENS7_ILi64EEENS7_ILi192EEEEEELi192ENS_10bfloat16_tEfNS_4arch4Sm80ELb0ELb0ELb0ELb1ELb1ELb1ELb1ELb0EEENS1_21CollectiveEpilogueFwdINS6_IJS8_SA_S9_EEENS6_IJNS7_ILi1EEESI_SI_EEESC_SE_Li256ELb1ELb1ELb0ELb0EEENS1_19SingleTileSchedulerILb1ELb0ELb1ELi128EEEEEEEEEvNT_6ParamsE,(.L_x_20 - _ZN7cutlass13device_kernelIN5flash19enable_sm80_to_sm89INS1_16FlashAttnFwdSm80INS1_25CollectiveMainloopFwdSm80ILi8ELi1ELb0EN4cute5tupleIJNS5_1CILi128EEENS7_ILi64EEENS7_ILi192EEEEEELi192ENS_10bfloat16_tEfNS_4arch4Sm80ELb0ELb0ELb0ELb1ELb1ELb1ELb1ELb0EEENS1_21CollectiveEpilogueFwdINS6_IJS8_SA_S9_EEENS6_IJNS7_ILi1EEESI_SI_EEESC_SE_Li256ELb1ELb1ELb0ELb0EEENS1_19SingleTileSchedulerILb1ELb0ELb1ELi128EEEEEEEEEvNT_6ParamsE)
        .other          _ZN7cutlass13device_kernelIN5flash19enable_sm80_to_sm89INS1_16FlashAttnFwdSm80INS1_25CollectiveMainloopFwdSm80ILi8ELi1ELb0EN4cute5tupleIJNS5_1CILi128EEENS7_ILi64EEENS7_ILi192EEEEEELi192ENS_10bfloat16_tEfNS_4arch4Sm80ELb0ELb0ELb0ELb1ELb1ELb1ELb1ELb0EEENS1_21CollectiveEpilogueFwdINS6_IJS8_SA_S9_EEENS6_IJNS7_ILi1EEESI_SI_EEESC_SE_Li256ELb1ELb1ELb0ELb0EEENS1_19SingleTileSchedulerILb1ELb0ELb1ELi128EEEEEEEEEvNT_6ParamsE,@"STO_CUDA_ENTRY STV_DEFAULT"
_ZN7cutlass13device_kernelIN5flash19enable_sm80_to_sm89INS1_16FlashAttnFwdSm80INS1_25CollectiveMainloopFwdSm80ILi8ELi1ELb0EN4cute5tupleIJNS5_1CILi128EEENS7_ILi64EEENS7_ILi192EEEEEELi192ENS_10bfloat16_tEfNS_4arch4Sm80ELb0ELb0ELb0ELb1ELb1ELb1ELb1ELb0EEENS1_21CollectiveEpilogueFwdINS6_IJS8_SA_S9_EEENS6_IJNS7_ILi1EEESI_SI_EEESC_SE_Li256ELb1ELb1ELb0ELb0EEENS1_19SingleTileSchedulerILb1ELb0ELb1ELi128EEEEEEEEEvNT_6ParamsE:
[----:B------:R-:W-:Y:S01]  /*0000*/  LDC R1, c[0x0][0x37c] ;  /* 0x0000df00ff017b82 */ /* 0x000fe20000000800 */
[----:B------:R-:W-:Y:S05]  /*0010*/  EXIT ;  /* 0x000000000000794d */ /* 0x000fea0003800000 */
.L_x_2:
        /* <DEDUP_REMOVED lines=14> */
.L_x_20:


//--------------------- .text._ZN7cutlass13device_kernelIN5flash19enable_sm80_to_sm89INS1_16FlashAttnFwdSm80INS1_25CollectiveMainloopFwdSm80ILi8ELi1ELb0EN4cute5tupleIJNS5_1CILi128EEENS7_ILi64EEENS7_ILi192EEEEEELi192ENS_10bfloat16_tEfNS_4arch4Sm80ELb0ELb1ELb0ELb0ELb1ELb0ELb1ELb0EEENS1_21CollectiveEpilogueFwdINS6_IJS8_SA_S9_EEENS6_IJNS7_ILi1EEESI_SI_EEESC_SE_Li256ELb0ELb1ELb0ELb0EEENS1_19SingleTileSchedulerILb0ELb0ELb1ELi128EEEEEEEEEvNT_6ParamsE --------------------------
	.section	.text._ZN7cutlass13device_kernelIN5flash19enable_sm80_to_sm89INS1_16FlashAttnFwdSm80INS1_25CollectiveMainloopFwdSm80ILi8ELi1ELb0EN4cute5tupleIJNS5_1CILi128EEENS7_ILi64EEENS7_ILi192EEEEEELi192ENS_10bfloat16_tEfNS_4arch4Sm80ELb0ELb1ELb0ELb0ELb1ELb0ELb1ELb0EEENS1_21CollectiveEpilogueFwdINS6_IJS8_SA_S9_EEENS6_IJNS7_ILi1EEESI_SI_EEESC_SE_Li256ELb0ELb1ELb0ELb0EEENS1_19SingleTileSchedulerILb0ELb0ELb1ELi128EEEEEEEEEvNT_6ParamsE,"ax",@progbits
	.align	128
.text._ZN7cutlass13device_kernelIN5flash19enable_sm80_to_sm89INS1_16FlashAttnFwdSm80INS1_25CollectiveMainloopFwdSm80ILi8ELi1ELb0EN4cute5tupleIJNS5_1CILi128EEENS7_ILi64EEENS7_ILi192EEEEEELi192ENS_10bfloat16_tEfNS_4arch4Sm80ELb0ELb1ELb0ELb0ELb1ELb0ELb1ELb0EEENS1_21CollectiveEpilogueFwdINS6_IJS8_SA_S9_EEENS6_IJNS7_ILi1EEESI_SI_EEESC_SE_Li256ELb0ELb1ELb0ELb0EEENS1_19SingleTileSchedulerILb0ELb0ELb1ELi128EEEEEEEEEvNT_6ParamsE:
        .type           _ZN7cutlass13device_kernelIN5flash19enable_sm80_to_sm89INS1_16FlashAttnFwdSm80INS1_25CollectiveMainloopFwdSm80ILi8ELi1ELb0EN4cute5tupleIJNS5_1CILi128EEENS7_ILi64EEENS7_ILi192EEEEEELi192ENS_10bfloat16_tEfNS_4arch4Sm80ELb0ELb1ELb0ELb0ELb1ELb0ELb1ELb0EEENS1_21CollectiveEpilogueFwdINS6_IJS8_SA_S9_EEENS6_IJNS7_ILi1EEESI_SI_EEESC_SE_Li256ELb0ELb1ELb0ELb0EEENS1_19SingleTileSchedulerILb0ELb0ELb1ELi128EEEEEEEEEvNT_6ParamsE,@function
        .size           _ZN7cutlass13device_kernelIN5flash19enable_sm80_to_sm89INS1_16FlashAttnFwdSm80INS1_25CollectiveMainloopFwdSm80ILi8ELi1ELb0EN4cute5tupleIJNS5_1CILi128EEENS7_ILi64EEENS7_ILi192EEEEEELi192ENS_10bfloat16_tEfNS_4arch4Sm80ELb0ELb1ELb0ELb0ELb1ELb0ELb1ELb0EEENS1_21CollectiveEpilogueFwdINS6_IJS8_SA_S9_EEENS6_IJNS7_ILi1EEESI_SI_EEESC_SE_Li256ELb0ELb1ELb0ELb0EEENS1_19SingleTileSchedulerILb0ELb0ELb1ELi128EEEEEEEEEvNT_6ParamsE,(.L_x_21 - _ZN7cutlass13device_kernelIN5flash19enable_sm80_to_sm89INS1_16FlashAttnFwdSm80INS1_25CollectiveMainloopFwdSm80ILi8ELi1ELb0EN4cute5tupleIJNS5_1CILi128EEENS7_ILi64EEENS7_ILi192EEEEEELi192ENS_10bfloat16_tEfNS_4arch4Sm80ELb0ELb1ELb0ELb0ELb1ELb0ELb1ELb0EEENS1_21CollectiveEpilogueFwdINS6_IJS8_SA_S9_EEENS6_IJNS7_ILi1EEESI_SI_EEESC_SE_Li256ELb0ELb1ELb0ELb0EEENS1_19SingleTileSchedulerILb0ELb0ELb1ELi128EEEEEEEEEvNT_6ParamsE)
        .other          _ZN7cutlass13device_kernelIN5flash19enable_sm80_to_sm89INS1_16FlashAttnFwdSm80INS1_25CollectiveMainloopFwdSm80ILi8ELi1ELb0EN4cute5tupleIJNS5_1CILi128EEENS7_ILi64EEENS7_ILi192EEEEEELi192ENS_10bfloat16_tEfNS_4arch4Sm80ELb0ELb1ELb0ELb0ELb1ELb0ELb1ELb0EEENS1_21CollectiveEpilogueFwdINS6_IJS8_SA_S9_EEENS6_IJNS7_ILi1EEESI_SI_EEESC_SE_Li256ELb0ELb1ELb0ELb0EEENS1_19SingleTileSchedulerILb0ELb0ELb1ELi128EEEEEEEEEvNT_6ParamsE,@"STO_CUDA_ENTRY STV_DEFAULT"
_ZN7cutlass13device_kernelIN5flash19enable_sm80_to_sm89INS1_16FlashAttnFwdSm80INS1_25CollectiveMainloopFwdSm80ILi8ELi1ELb0EN4cute5tupleIJNS5_1CILi128EEENS7_ILi64EEENS7_ILi192EEEEEELi192ENS_10bfloat16_tEfNS_4arch4Sm80ELb0ELb1ELb0ELb0ELb1ELb0ELb1ELb0EEENS1_21CollectiveEpilogueFwdINS6_IJS8_SA_S9_EEENS6_IJNS7_ILi1EEESI_SI_EEESC_SE_Li256ELb0ELb1ELb0ELb0EEENS1_19SingleTileSchedulerILb0ELb0ELb1ELi128EEEEEEEEEvNT_6ParamsE:
[----:B------:R-:W-:Y:S01]  /*0000*/  LDC R1, c[0x0][0x37c] ;  /* 0x0000df00ff017b82 */ /* 0x000fe20000000800 */
[----:B------:R-:W-:Y:S05]  /*0010*/  EXIT ;  /* 0x000000000000794d */ /* 0x000fea0003800000 */
.L_x_3:
        /* <DEDUP_REMOVED lines=14> */
.L_x_21:


//--------------------- .text._ZN7cutlass13device_kernelIN5flash19enable_sm80_to_sm89INS1_16FlashAttnFwdSm80INS1_25CollectiveMainloopFwdSm80ILi8ELi1ELb0EN4cute5tupleIJNS5_1CILi128EEENS7_ILi64EEENS7_ILi192EEEEEELi192ENS_10bfloat16_tEfNS_4arch4Sm80ELb0ELb1ELb0ELb1ELb1ELb0ELb1ELb0EEENS1_21CollectiveEpilogueFwdINS6_IJS8_SA_S9_EEENS6_IJNS7_ILi1EEESI_SI_EEESC_SE_Li256ELb1ELb1ELb0ELb0EEENS1_19SingleTileSchedulerILb1ELb0ELb1ELi128EEEEEEEEEvNT_6ParamsE --------------------------
	.section	.text._ZN7cutlass13device_kernelIN5flash19enable_sm80_to_sm89INS1_16FlashAttnFwdSm80INS1_25CollectiveMainloopFwdSm80ILi8ELi1ELb0EN4cute5tupleIJNS5_1CILi128EEENS7_ILi64EEENS7_ILi192EEEEEELi192ENS_10bfloat16_tEfNS_4arch4Sm80ELb0ELb1ELb0ELb1ELb1ELb0ELb1ELb0EEENS1_21CollectiveEpilogueFwdINS6_IJS8_SA_S9_EEENS6_IJNS7_ILi1EEESI_SI_EEESC_SE_Li256ELb1ELb1ELb0ELb0EEENS1_19SingleTileSchedulerILb1ELb0ELb1ELi128EEEEEEEEEvNT_6ParamsE,"ax",@progbits
	.align	128
.text._ZN7cutlass13device_kernelIN5flash19enable_sm80_to_sm89INS1_16FlashAttnFwdSm80INS1_25CollectiveMainloopFwdSm80ILi8ELi1ELb0EN4cute5tupleIJNS5_1CILi128EEENS7_ILi64EEENS7_ILi192EEEEEELi192ENS_10bfloat16_tEfNS_4arch4Sm80ELb0ELb1ELb0ELb1ELb1ELb0ELb1ELb0EEENS1_21CollectiveEpilogueFwdINS6_IJS8_SA_S9_EEENS6_IJNS7_ILi1EEESI_SI_EEESC_SE_Li256ELb1ELb1ELb0ELb0EEENS1_19SingleTileSchedulerILb1ELb0ELb1ELi128EEEEEEEEEvNT_6ParamsE:
        .type           _ZN7cutlass13device_kernelIN5flash19enable_sm80_to_sm89INS1_16FlashAttnFwdSm80INS1_25CollectiveMainloopFwdSm80ILi8ELi1ELb0EN4cute5tupleIJNS5_1CILi128EEENS7_ILi64EEENS7_ILi192EEEEEELi192ENS_10bfloat16_tEfNS_4arch4Sm80ELb0ELb1ELb0ELb1ELb1ELb0ELb1ELb0EEENS1_21CollectiveEpilogueFwdINS6_IJS8_SA_S9_EEENS6_IJNS7_ILi1EEESI_SI_EEESC_SE_Li256ELb1ELb1ELb0ELb0EEENS1_19SingleTileSchedulerILb1ELb0ELb1ELi128EEEEEEEEEvNT_6ParamsE,@function
        .size           _ZN7cutlass13device_kernelIN5flash19enable_sm80_to_sm89INS1_16FlashAttnFwdSm80INS1_25CollectiveMainloopFwdSm80ILi8ELi1ELb0EN4cute5tupleIJNS5_1CILi128EEENS7_ILi64EEENS7_ILi192EEEEEELi192ENS_10bfloat16_tEfNS_4arch4Sm80ELb0ELb1ELb0ELb1ELb1ELb0ELb1ELb0EEENS1_21CollectiveEpilogueFwdINS6_IJS8_SA_S9_EEENS6_IJNS7_ILi1EEESI_SI_EEESC_SE_Li256ELb1ELb1ELb0ELb0EEENS1_19SingleTileSchedulerILb1ELb0ELb1ELi128EEEEEEEEEvNT_6ParamsE,(.L_x_22 - _ZN7cutlass13device_kernelIN5flash19enable_sm80_to_sm89INS1_16FlashAttnFwdSm80INS1_25CollectiveMainloopFwdSm80ILi8ELi1ELb0EN4cute5tupleIJNS5_1CILi128EEENS7_ILi64EEENS7_ILi192EEEEEELi192ENS_10bfloat16_tEfNS_4arch4Sm80ELb0ELb1ELb0ELb1ELb1ELb0ELb1ELb0EEENS1_21CollectiveEpilogueFwdINS6_IJS8_SA_S9_EEENS6_IJNS7_ILi1EEESI_SI_EEESC_SE_Li256ELb1ELb1ELb0ELb0EEENS1_19SingleTileSchedulerILb1ELb0ELb1ELi128EEEEEEEEEvNT_6ParamsE)
        .other          _ZN7cutlass13device_kernelIN5flash19enable_sm80_to_sm89INS1_16FlashAttnFwdSm80INS1_25CollectiveMainloopFwdSm80ILi8ELi1ELb0EN4cute5tupleIJNS5_1CILi128EEENS7_ILi64EEENS7_ILi192EEEEEELi192ENS_10bfloat16_tEfNS_4arch4Sm80ELb0ELb1ELb0ELb1ELb1ELb0ELb1ELb0EEENS1_21CollectiveEpilogueFwdINS6_IJS8_SA_S9_EEENS6_IJNS7_ILi1EEESI_SI_EEESC_SE_Li256ELb1ELb1ELb0ELb0EEENS1_19SingleTileSchedulerILb1ELb0ELb1ELi128EEEEEEEEEvNT_6ParamsE,@"STO_CUDA_ENTRY STV_DEFAULT"
_ZN7cutlass13device_kernelIN5flash19enable_sm80_to_sm89INS1_16FlashAttnFwdSm80INS1_25CollectiveMainloopFwdSm80ILi8ELi1ELb0EN4cute5tupleIJNS5_1CILi128EEENS7_ILi64EEENS7_ILi192EEEEEELi192ENS_10bfloat16_tEfNS_4arch4Sm80ELb0ELb1ELb0ELb1ELb1ELb0ELb1ELb0EEENS1_21CollectiveEpilogueFwdINS6_IJS8_SA_S9_EEENS6_IJNS7_ILi1EEESI_SI_EEESC_SE_Li256ELb1ELb1ELb0ELb0EEENS1_19SingleTileSchedulerILb1ELb0ELb1ELi128EEEEEEEEEvNT_6ParamsE:
[----:B------:R-:W-:Y:S01]  /*0000*/  LDC R1, c[0x0][0x37c] ;  /* 0x0000df00ff017b82 */ /* 0x000fe20000000800 */
[----:B------:R-:W-:Y:S05]  /*0010*/  EXIT ;  /* 0x000000000000794d */ /* 0x000fea0003800000 */
.L_x_4:
        /* <DEDUP_REMOVED lines=14> */
.L_x_22:


//--------------------- .text._ZN7cutlass13device_kernelIN5flash19enable_sm80_to_sm89INS1_16FlashAttnFwdSm80INS1_25CollectiveMainloopFwdSm80ILi8ELi1ELb0EN4cute5tupleIJNS5_1CILi128EEENS7_ILi64EEENS7_ILi192EEEEEELi192ENS_10bfloat16_tEfNS_4arch4Sm80ELb0ELb1ELb0ELb1ELb1ELb1ELb1ELb0EEENS1_21CollectiveEpilogueFwdINS6_IJS8_SA_S9_EEENS6_IJNS7_ILi1EEESI_SI_EEESC_SE_Li256ELb1ELb1ELb0ELb0EEENS1_19SingleTileSchedulerILb1ELb0ELb1ELi128EEEEEEEEEvNT_6ParamsE --------------------------
	.section	.text._ZN7cutlass13device_kernelIN5flash19enable_sm80_to_sm89INS1_16FlashAttnFwdSm80INS1_25CollectiveMainloopFwdSm80ILi8ELi1ELb0EN4cute5tupleIJNS5_1CILi128EEENS7_ILi64EEENS7_ILi192EEEEEELi192ENS_10bfloat16_tEfNS_4arch4Sm80ELb0ELb1ELb0ELb1ELb1ELb1ELb1ELb0EEENS1_21CollectiveEpilogueFwdINS6_IJS8_SA_S9_EEENS6_IJNS7_ILi1EEESI_SI_EEESC_SE_Li256ELb1ELb1ELb0ELb0EEENS1_19SingleTileSchedulerILb1ELb0ELb1ELi128EEEEEEEEEvNT_6ParamsE,"ax",@progbits
	.align	128
.text._ZN7cutlass13device_kernelIN5flash19enable_sm80_to_sm89INS1_16FlashAttnFwdSm80INS1_25CollectiveMainloopFwdSm80ILi8ELi1ELb0EN4cute5tupleIJNS5_1CILi128EEENS7_ILi64EEENS7_ILi192EEEEEELi192ENS_10bfloat16_tEfNS_4arch4Sm80ELb0ELb1ELb0ELb1ELb1ELb1ELb1ELb0EEENS1_21CollectiveEpilogueFwdINS6_IJS8_SA_S9_EEENS6_IJNS7_ILi1EEESI_SI_EEESC_SE_Li256ELb1ELb1ELb0ELb0EEENS1_19SingleTileSchedulerILb1ELb0ELb1ELi128EEEEEEEEEvNT_6ParamsE:
        .type           _ZN7cutlass13device_kernelIN5flash19enable_sm80_to_sm89INS1_16FlashAttnFwdSm80INS1_25CollectiveMainloopFwdSm80ILi8ELi1ELb0EN4cute5tupleIJNS5_1CILi128EEENS7_ILi64EEENS7_ILi192EEEEEELi192ENS_10bfloat16_tEfNS_4arch4Sm80ELb0ELb1ELb0ELb1ELb1ELb1ELb1ELb0EEENS1_21CollectiveEpilogueFwdINS6_IJS8_SA_S9_EEENS6_IJNS7_ILi1EEESI_SI_EEESC_SE_Li256ELb1ELb1ELb0ELb0EEENS1_19SingleTileSchedulerILb1ELb0ELb1ELi128EEEEEEEEEvNT_6ParamsE,@function
        .size           _ZN7cutlass13device_kernelIN5flash19enable_sm80_to_sm89INS1_16FlashAttnFwdSm80INS1_25CollectiveMainloopFwdSm80ILi8ELi1ELb0EN4cute5tupleIJNS5_1CILi128EEENS7_ILi64EEENS7_ILi192EEEEEELi192ENS_10bfloat16_tEfNS_4arch4Sm80ELb0ELb1ELb0ELb1ELb1ELb1ELb1ELb0EEENS1_21CollectiveEpilogueFwdINS6_IJS8_SA_S9_EEENS6_IJNS7_ILi1EEESI_SI_EEESC_SE_Li256ELb1ELb1ELb0ELb0EEENS1_19SingleTileSchedulerILb1ELb0ELb1ELi128EEEEEEEEEvNT_6ParamsE,(.L_x_23 - _ZN7cutlass13device_kernelIN5flash19enable_sm80_to_sm89INS1_16FlashAttnFwdSm80INS1_25CollectiveMainloopFwdSm80ILi8ELi1ELb0EN4cute5tupleIJNS5_1CILi128EEENS7_ILi64EEENS7_ILi192EEEEEELi192ENS_10bfloat16_tEfNS_4arch4Sm80ELb0ELb1ELb0ELb1ELb1ELb1ELb1ELb0EEENS1_21CollectiveEpilogueFwdINS6_IJS8_SA_S9_EEENS6_IJNS7_ILi1EEESI_SI_EEESC_SE_Li256ELb1ELb1ELb0ELb0EEENS1_19SingleTileSchedulerILb1ELb0ELb1ELi128EEEEEEEEEvNT_6ParamsE)
        .other          _ZN7cutlass13device_kernelIN5flash19enable_sm80_to_sm89INS1_16FlashAttnFwdSm80INS1_25CollectiveMainloopFwdSm80ILi8ELi1ELb0EN4cute5tupleIJNS5_1CILi128EEENS7_ILi64EEENS7_ILi192EEEEEELi192ENS_10bfloat16_tEfNS_4arch4Sm80ELb0ELb1ELb0ELb1ELb1ELb1ELb1ELb0EEENS1_21CollectiveEpilogueFwdINS6_IJS8_SA_S9_EEENS6_IJNS7_ILi1EEESI_SI_EEESC_SE_Li256ELb1ELb1ELb0ELb0EEENS1_19SingleTileSchedulerILb1ELb0ELb1ELi128EEEEEEEEEvNT_6ParamsE,@"STO_CUDA_ENTRY STV_DEFAULT"
_ZN7cutlass13device_kernelIN5flash19enable_sm80_to_sm89INS1_16FlashAttnFwdSm80INS1_25CollectiveMainloopFwdSm80ILi8ELi1ELb0EN4cute5tupleIJNS5_1CILi128EEENS7_ILi64EEENS7_ILi192EEEEEELi192ENS_10bfloat16_tEfNS_4arch4Sm80ELb0ELb1ELb0ELb1ELb1ELb1ELb1ELb0EEENS1_21CollectiveEpilogueFwdINS6_IJS8_SA_S9_EEENS6_IJNS7_ILi1EEESI_SI_EEESC_SE_Li256ELb1ELb1ELb0ELb0EEENS1_19SingleTileSchedulerILb1ELb0ELb1ELi128EEEEEEEEEvNT_6ParamsE:
[----:B------:R-:W-:Y:S01]  /*0000*/  LDC R1, c[0x0][0x37c] ;  /* 0x0000df00ff017b82 */ /* 0x000fe20000000800 */
[----:B------:R-:W-:Y:S05]  /*0010*/  EXIT ;  /* 0x000000000000794d */ /* 0x000fea0003800000 */
.L_x_5:
        /* <DEDUP_REMOVED lines=14> */
.L_x_23:


//--------------------- .text._ZN7cutlass13device_kernelIN5flash19enable_sm80_to_sm89INS1_16FlashAttnFwdSm80INS1_25CollectiveMainloopFwdSm80ILi8ELi1ELb0EN4cute5tupleIJNS5_1CILi128EEENS7_ILi64EEENS7_ILi192EEEEEELi192ENS_10bfloat16_tEfNS_4arch4Sm80ELb1ELb0ELb0ELb0ELb1ELb0ELb1ELb0EEENS1_21CollectiveEpilogueFwdINS6_IJS8_SA_S9_EEENS6_IJNS7_ILi1EEESI_SI_EEESC_SE_Li256ELb0ELb1ELb0ELb0EEENS1_30DynamicPersistentTileSchedulerILi256ELi256ELb0ELb1ELb0EEEEEEEEEvNT_6ParamsE --------------------------
	.section	.text._ZN7cutlass13device_kernelIN5flash19enable_sm80_to_sm89INS1_16FlashAttnFwdSm80INS1_25CollectiveMainloopFwdSm80ILi8ELi1ELb0EN4cute5tupleIJNS5_1CILi128EEENS7_ILi64EEENS7_ILi192EEEEEELi192ENS_10bfloat16_tEfNS_4arch4Sm80ELb1ELb0ELb0ELb0ELb1ELb0ELb1ELb0EEENS1_21CollectiveEpilogueFwdINS6_IJS8_SA_S9_EEENS6_IJNS7_ILi1EEESI_SI_EEESC_SE_Li256ELb0ELb1ELb0ELb0EEENS1_30DynamicPersistentTileSchedulerILi256ELi256ELb0ELb1ELb0EEEEEEEEEvNT_6ParamsE,"ax",@progbits
	.align	128
.text._ZN7cutlass13device_kernelIN5flash19enable_sm80_to_sm89INS1_16FlashAttnFwdSm80INS1_25CollectiveMainloopFwdSm80ILi8ELi1ELb0EN4cute5tupleIJNS5_1CILi128EEENS7_ILi64EEENS7_ILi192EEEEEELi192ENS_10bfloat16_tEfNS_4arch4Sm80ELb1ELb0ELb0ELb0ELb1ELb0ELb1ELb0EEENS1_21CollectiveEpilogueFwdINS6_IJS8_SA_S9_EEENS6_IJNS7_ILi1EEESI_SI_EEESC_SE_Li256ELb0ELb1ELb0ELb0EEENS1_30DynamicPersistentTileSchedulerILi256ELi256ELb0ELb1ELb0EEEEEEEEEvNT_6ParamsE:
        .type           _ZN7cutlass13device_kernelIN5flash19enable_sm80_to_sm89INS1_16FlashAttnFwdSm80INS1_25CollectiveMainloopFwdSm80ILi8ELi1ELb0EN4cute5tupleIJNS5_1CILi128EEENS7_ILi64EEENS7_ILi192EEEEEELi192ENS_10bfloat16_tEfNS_4arch4Sm80ELb1ELb0ELb0ELb0ELb1ELb0ELb1ELb0EEENS1_21CollectiveEpilogueFwdINS6_IJS8_SA_S9_EEENS6_IJNS7_ILi1EEESI_SI_EEESC_SE_Li256ELb0ELb1ELb0ELb0EEENS1_30DynamicPersistentTileSchedulerILi256ELi256ELb0ELb1ELb0EEEEEEEEEvNT_6ParamsE,@function
        .size           _ZN7cutlass13device_kernelIN5flash19enable_sm80_to_sm89INS1_16FlashAttnFwdSm80INS1_25CollectiveMainloopFwdSm80ILi8ELi1ELb0EN4cute5tupleIJNS5_1CILi128EEENS7_ILi64EEENS7_ILi192EEEEEELi192ENS_10bfloat16_tEfNS_4arch4Sm80ELb1ELb0ELb0ELb0ELb1ELb0ELb1ELb0EEENS1_21CollectiveEpilogueFwdINS6_IJS8_SA_S9_EEENS6_IJNS7_ILi1EEESI_SI_EEESC_SE_Li256ELb0ELb1ELb0ELb0EEENS1_30DynamicPersistentTileSchedulerILi256ELi256ELb0ELb1ELb0EEEEEEEEEvNT_6ParamsE,(.L_x_24 - _ZN7cutlass13device_kernelIN5flash19enable_sm80_to_sm89INS1_16FlashAttnFwdSm80INS1_25CollectiveMainloopFwdSm80ILi8ELi1ELb0EN4cute5tupleIJNS5_1CILi128EEENS7_ILi64EEENS7_ILi192EEEEEELi192ENS_10bfloat16_tEfNS_4arch4Sm80ELb1ELb0ELb0ELb0ELb1ELb0ELb1ELb0EEENS1_21CollectiveEpilogueFwdINS6_IJS8_SA_S9_EEENS6_IJNS7_ILi1EEESI_SI_EEESC_SE_Li256ELb0ELb1ELb0ELb0EEENS1_30DynamicPersistentTileSchedulerILi256ELi256ELb0ELb1ELb0EEEEEEEEEvNT_6ParamsE)
        .other          _ZN7cutlass13device_kernelIN5flash19enable_sm80_to_sm89INS1_16FlashAttnFwdSm80INS1_25CollectiveMainloopFwdSm80ILi8ELi1ELb0EN4cute5tupleIJNS5_1CILi128EEENS7_ILi64EEENS7_ILi192EEEEEELi192ENS_10bfloat16_tEfNS_4arch4Sm80ELb1ELb0ELb0ELb0ELb1ELb0ELb1ELb0EEENS1_21CollectiveEpilogueFwdINS6_IJS8_SA_S9_EEENS6_IJNS7_ILi1EEESI_SI_EEESC_SE_Li256ELb0ELb1ELb0ELb0EEENS1_30DynamicPersistentTileSchedulerILi256ELi256ELb0ELb1ELb0EEEEEEEEEvNT_6ParamsE,@"STO_CUDA_ENTRY STV_DEFAULT"
_ZN7cutlass13device_kernelIN5flash19enable_sm80_to_sm89INS1_16FlashAttnFwdSm80INS1_25CollectiveMainloopFwdSm80ILi8ELi1ELb0EN4cute5tupleIJNS5_1CILi128EEENS7_ILi64EEENS7_ILi192EEEEEELi192ENS_10bfloat16_tEfNS_4arch4Sm80ELb1ELb0ELb0ELb0ELb1ELb0ELb1ELb0EEENS1_21CollectiveEpilogueFwdINS6_IJS8_SA_S9_EEENS6_IJNS7_ILi1EEESI_SI_EEESC_SE_Li256ELb0ELb1ELb0ELb0EEENS1_30DynamicPersistentTileSchedulerILi256ELi256ELb0ELb1ELb0EEEEEEEEEvNT_6ParamsE:
[----:B------:R-:W-:Y:S01]  /*0000*/  LDC R1, c[0x0][0x37c] ;  /* 0x0000df00ff017b82 */ /* 0x000fe20000000800 */
[----:B------:R-:W-:Y:S05]  /*0010*/  EXIT ;  /* 0x000000000000794d */ /* 0x000fea0003800000 */
.L_x_6:
        /* <DEDUP_REMOVED lines=14> */
.L_x_24:


//--------------------- .text._ZN7cutlass13device_kernelIN5flash19enable_sm80_to_sm89INS1_16FlashAttnFwdSm80INS1_25CollectiveMainloopFwdSm80ILi8ELi1ELb0EN4cute5tupleIJNS5_1CILi128EEENS7_ILi64EEENS7_ILi192EEEEEELi192ENS_10bfloat16_tEfNS_4arch4Sm80ELb1ELb0ELb0ELb1ELb1ELb0ELb1ELb0EEENS1_21CollectiveEpilogueFwdINS6_IJS8_SA_S9_EEENS6_IJNS7_ILi1EEESI_SI_EEESC_SE_Li256ELb1ELb1ELb0ELb0EEENS1_19SingleTileSchedulerILb1ELb0ELb1ELi128EEEEEEEEEvNT_6ParamsE --------------------------
	.section	.text._ZN7cutlass13device_kernelIN5flash19enable_sm80_to_sm89INS1_16FlashAttnFwdSm80INS1_25CollectiveMainloopFwdSm80ILi8ELi1ELb0EN4cute5tupleIJNS5_1CILi128EEENS7_ILi64EEENS7_ILi192EEEEEELi192ENS_10bfloat16_tEfNS_4arch4Sm80ELb1ELb0ELb0ELb1ELb1ELb0ELb1ELb0EEENS1_21CollectiveEpilogueFwdINS6_IJS8_SA_S9_EEENS6_IJNS7_ILi1EEESI_SI_EEESC_SE_Li256ELb1ELb1ELb0ELb0EEENS1_19SingleTileSchedulerILb1ELb0ELb1ELi128EEEEEEEEEvNT_6ParamsE,"ax",@progbits
	.align	128
.text._ZN7cutlass13device_kernelIN5flash19enable_sm80_to_sm89INS1_16FlashAttnFwdSm80INS1_25CollectiveMainloopFwdSm80ILi8ELi1ELb0EN4cute5tupleIJNS5_1CILi128EEENS7_ILi64EEENS7_ILi192EEEEEELi192ENS_10bfloat16_tEfNS_4arch4Sm80ELb1ELb0ELb0ELb1ELb1ELb0ELb1ELb0EEENS1_21CollectiveEpilogueFwdINS6_IJS8_SA_S9_EEENS6_IJNS7_ILi1EEESI_SI_EEESC_SE_Li256ELb1ELb1ELb0ELb0EEENS1_19SingleTileSchedulerILb1ELb0ELb1ELi128EEEEEEEEEvNT_6ParamsE:
        .type           _ZN7cutlass13device_kernelIN5flash19enable_sm80_to_sm89INS1_16FlashAttnFwdSm80INS1_25CollectiveMainloopFwdSm80ILi8ELi1ELb0EN4cute5tupleIJNS5_1CILi128EEENS7_ILi64EEENS7_ILi192EEEEEELi192ENS_10bfloat16_tEfNS_4arch4Sm80ELb1ELb0ELb0ELb1ELb1ELb0ELb1ELb0EEENS1_21CollectiveEpilogueFwdINS6_IJS8_SA_S9_EEENS6_IJNS7_ILi1EEESI_SI_EEESC_SE_Li256ELb1ELb1ELb0ELb0EEENS1_19SingleTileSchedulerILb1ELb0ELb1ELi128EEEEEEEEEvNT_6ParamsE,@function
        .size           _ZN7cutlass13device_kernelIN5flash19enable_sm80_to_sm89INS1_16FlashAttnFwdSm80INS1_25CollectiveMainloopFwdSm80ILi8ELi1ELb0EN4cute5tupleIJNS5_1CILi128EEENS7_ILi64EEENS7_ILi192EEEEEELi192ENS_10bfloat16_tEfNS_4arch4Sm80ELb1ELb0ELb0ELb1ELb1ELb0ELb1ELb0EEENS1_21CollectiveEpilogueFwdINS6_IJS8_SA_S9_EEENS6_IJNS7_ILi1EEESI_SI_EEESC_SE_Li256ELb1ELb1ELb0ELb0EEENS1_19SingleTileSchedulerILb1ELb0ELb1ELi128EEEEEEEEEvNT_6ParamsE,(.L_x_25 - _ZN7cutlass13device_kernelIN5flash19enable_sm80_to_sm89INS1_16FlashAttnFwdSm80INS1_25CollectiveMainloopFwdSm80ILi8ELi1ELb0EN4cute5tupleIJNS5_1CILi128EEENS7_ILi64EEENS7_ILi192EEEEEELi192ENS_10bfloat16_tEfNS_4arch4Sm80ELb1ELb0ELb0ELb1ELb1ELb0ELb1ELb0EEENS1_21CollectiveEpilogueFwdINS6_IJS8_SA_S9_EEENS6_IJNS7_ILi1EEESI_SI_EEESC_SE_Li256ELb1ELb1ELb0ELb0EEENS1_19SingleTileSchedulerILb1ELb0ELb1ELi128EEEEEEEEEvNT_6ParamsE)
        .other          _ZN7cutlass13device_kernelIN5flash19enable_sm80_to_sm89INS1_16FlashAttnFwdSm80INS1_25CollectiveMainloopFwdSm80ILi8ELi1ELb0EN4cute5tupleIJNS5_1CILi128EEENS7_ILi64EEENS7_ILi192EEEEEELi192ENS_10bfloat16_tEfNS_4arch4Sm80ELb1ELb0ELb0ELb1ELb1ELb0ELb1ELb0EEENS1_21CollectiveEpilogueFwdINS6_IJS8_SA_S9_EEENS6_IJNS7_ILi1EEESI_SI_EEESC_SE_Li256ELb1ELb1ELb0ELb0EEENS1_19SingleTileSchedulerILb1ELb0ELb1ELi128EEEEEEEEEvNT_6ParamsE,@"STO_CUDA_ENTRY STV_DEFAULT"
_ZN7cutlass13device_kernelIN5flash19enable_sm80_to_sm89INS1_16FlashAttnFwdSm80INS1_25CollectiveMainloopFwdSm80ILi8ELi1ELb0EN4cute5tupleIJNS5_1CILi128EEENS7_ILi64EEENS7_ILi192EEEEEELi192ENS_10bfloat16_tEfNS_4arch4Sm80ELb1ELb0ELb0ELb1ELb1ELb0ELb1ELb0EEENS1_21CollectiveEpilogueFwdINS6_IJS8_SA_S9_EEENS6_IJNS7_ILi1EEESI_SI_EEESC_SE_Li256ELb1ELb1ELb0ELb0EEENS1_19SingleTileSchedulerILb1ELb0ELb1ELi128EEEEEEEEEvNT_6ParamsE:
[----:B------:R-:W-:Y:S01]  /*0000*/  LDC R1, c[0x0][0x37c] ;  /* 0x0000df00ff017b82 */ /* 0x000fe20000000800 */
[----:B------:R-:W-:Y:S05]  /*0010*/  EXIT ;  /* 0x000000000000794d */ /* 0x000fea0003800000 */
.L_x_7:
        /* <DEDUP_REMOVED lines=14> */
.L_x_25:


//--------------------- .text._ZN7cutlass13device_kernelIN5flash19enable_sm80_to_sm89INS1_16FlashAttnFwdSm80INS1_25CollectiveMainloopFwdSm80ILi8ELi1ELb0EN4cute5tupleIJNS5_1CILi128EEENS7_ILi64EEENS7_ILi192EEEEEELi192ENS_10bfloat16_tEfNS_4arch4Sm80ELb1ELb0ELb0ELb1ELb1ELb1ELb1ELb0EEENS1_21CollectiveEpilogueFwdINS6_IJS8_SA_S9_EEENS6_IJNS7_ILi1EEESI_SI_EEESC_SE_Li256ELb1ELb1ELb0ELb0EEENS1_19SingleTileSchedulerILb1ELb0ELb1ELi128EEEEEEEEEvNT_6ParamsE --------------------------
	.section	.text._ZN7cutlass13device_kernelIN5flash19enable_sm80_to_sm89INS1_16FlashAttnFwdSm80INS1_25CollectiveMainloopFwdSm80ILi8ELi1ELb0EN4cute5tupleIJNS5_1CILi128EEENS7_ILi64EEENS7_ILi192EEEEEELi192ENS_10bfloat16_tEfNS_4arch4Sm80ELb1ELb0ELb0ELb1ELb1ELb1ELb1ELb0EEENS1_21CollectiveEpilogueFwdINS6_IJS8_SA_S9_EEENS6_IJNS7_ILi1EEESI_SI_EEESC_SE_Li256ELb1ELb1ELb0ELb0EEENS1_19SingleTileSchedulerILb1ELb0ELb1ELi128EEEEEEEEEvNT_6ParamsE,"ax",@progbits
	.align	128
.text._ZN7cutlass13device_kernelIN5flash19enable_sm80_to_sm89INS1_16FlashAttnFwdSm80INS1_25CollectiveMainloopFwdSm80ILi8ELi1ELb0EN4cute5tupleIJNS5_1CILi128EEENS7_ILi64EEENS7_ILi192EEEEEELi192ENS_10bfloat16_tEfNS_4arch4Sm80ELb1ELb0ELb0ELb1ELb1ELb1ELb1ELb0EEENS1_21CollectiveEpilogueFwdINS6_IJS8_SA_S9_EEENS6_IJNS7_ILi1EEESI_SI_EEESC_SE_Li256ELb1ELb1ELb0ELb0EEENS1_19SingleTileSchedulerILb1ELb0ELb1ELi128EEEEEEEEEvNT_6ParamsE:
        .type           _ZN7cutlass13device_kernelIN5flash19enable_sm80_to_sm89INS1_16FlashAttnFwdSm80INS1_25CollectiveMainloopFwdSm80ILi8ELi1ELb0EN4cute5tupleIJNS5_1CILi128EEENS7_ILi64EEENS7_ILi192EEEEEELi192ENS_10bfloat16_tEfNS_4arch4Sm80ELb1ELb0ELb0ELb1ELb1ELb1ELb1ELb0EEENS1_21CollectiveEpilogueFwdINS6_IJS8_SA_S9_EEENS6_IJNS7_ILi1EEESI_SI_EEESC_SE_Li256ELb1ELb1ELb0ELb0EEENS1_19SingleTileSchedulerILb1ELb0ELb1ELi128EEEEEEEEEvNT_6ParamsE,@function
        .size           _ZN7cutlass13device_kernelIN5flash19enable_sm80_to_sm89INS1_16FlashAttnFwdSm80INS1_25CollectiveMainloopFwdSm80ILi8ELi1ELb0EN4cute5tupleIJNS5_1CILi128EEENS7_ILi64EEENS7_ILi192EEEEEELi192ENS_10bfloat16_tEfNS_4arch4Sm80ELb1ELb0ELb0ELb1ELb1ELb1ELb1ELb0EEENS1_21CollectiveEpilogueFwdINS6_IJS8_SA_S9_EEENS6_IJNS7_ILi1EEESI_SI_EEESC_SE_Li256ELb1ELb1ELb0ELb0EEENS1_19SingleTileSchedulerILb1ELb0ELb1ELi128EEEEEEEEEvNT_6ParamsE,(.L_x_26 - _ZN7cutlass13device_kernelIN5flash19enable_sm80_to_sm89INS1_16FlashAttnFwdSm80INS1_25CollectiveMainloopFwdSm80ILi8ELi1ELb0EN4cute5tupleIJNS5_1CILi128EEENS7_ILi64EEENS7_ILi192EEEEEELi192ENS_10bfloat16_tEfNS_4arch4Sm80ELb1ELb0ELb0ELb1ELb1ELb1ELb1ELb0EEENS1_21CollectiveEpilogueFwdINS6_IJS8_SA_S9_EEENS6_IJNS7_ILi1EEESI_SI_EEESC_SE_Li256ELb1ELb1ELb0ELb0EEENS1_19SingleTileSchedulerILb1ELb0ELb1ELi128EEEEEEEEEvNT_6ParamsE)
        .other          _ZN7cutlass13device_kernelIN5flash19enable_sm80_to_sm89INS1_16FlashAttnFwdSm80INS1_25CollectiveMainloopFwdSm80ILi8ELi1ELb0EN4cute5tupleIJNS5_1CILi128EEENS7_ILi64EEENS7_ILi192EEEEEELi192ENS_10bfloat16_tEfNS_4arch4Sm80ELb1ELb0ELb0ELb1ELb1ELb1ELb1ELb0EEENS1_21CollectiveEpilogueFwdINS6_IJS8_SA_S9_EEENS6_IJNS7_ILi1EEESI_SI_EEESC_SE_Li256ELb1ELb1ELb0ELb0EEENS1_19SingleTileSchedulerILb1ELb0ELb1ELi128EEEEEEEEEvNT_6ParamsE,@"STO_CUDA_ENTRY STV_DEFAULT"
_ZN7cutlass13device_kernelIN5flash19enable_sm80_to_sm89INS1_16FlashAttnFwdSm80INS1_25CollectiveMainloopFwdSm80ILi8ELi1ELb0EN4cute5tupleIJNS5_1CILi128EEENS7_ILi64EEENS7_ILi192EEEEEELi192ENS_10bfloat16_tEfNS_4arch4Sm80ELb1ELb0ELb0ELb1ELb1ELb1ELb1ELb0EEENS1_21CollectiveEpilogueFwdINS6_IJS8_SA_S9_EEENS6_IJNS7_ILi1EEESI_SI_EEESC_SE_Li256ELb1ELb1ELb0ELb0EEENS1_19SingleTileSchedulerILb1ELb0ELb1ELi128EEEEEEEEEvNT_6ParamsE:
[----:B------:R-:W-:Y:S01]  /*0000*/  LDC R1, c[0x0][0x37c] ;  /* 0x0000df00ff017b82 */ /* 0x000fe20000000800 */
[----:B------:R-:W-:Y:S05]  /*0010*/  EXIT ;  /* 0x000000000000794d */ /* 0x000fea0003800000 */
.L_x_8:
        /* <DEDUP_REMOVED lines=14> */
.L_x_26:


//--------------------- .text._ZN7cutlass13device_kernelIN5flash19enable_sm80_to_sm89INS1_16FlashAttnFwdSm80INS1_25CollectiveMainloopFwdSm80ILi8ELi2ELb0EN4cute5tupleIJNS5_1CILi128EEENS7_ILi64EEENS7_ILi192EEEEEELi192ENS_10bfloat16_tEfNS_4arch4Sm80ELb0ELb0ELb0ELb0ELb1ELb0ELb1ELb0EEENS1_21CollectiveEpilogueFwdINS6_IJS8_SA_S9_EEENS6_IJNS7_ILi1EEESI_SI_EEESC_SE_Li256ELb0ELb1ELb0ELb0EEENS1_19SingleTileSchedulerILb0ELb0ELb1ELi128EEEEEEEEEvNT_6ParamsE --------------------------
	.section	.text._ZN7cutlass13device_kernelIN5flash19enable_sm80_to_sm89INS1_16FlashAttnFwdSm80INS1_25CollectiveMainloopFwdSm80ILi8ELi2ELb0EN4cute5tupleIJNS5_1CILi128EEENS7_ILi64EEENS7_ILi192EEEEEELi192ENS_10bfloat16_tEfNS_4arch4Sm80ELb0ELb0ELb0ELb0ELb1ELb0ELb1ELb0EEENS1_21CollectiveEpilogueFwdINS6_IJS8_SA_S9_EEENS6_IJNS7_ILi1EEESI_SI_EEESC_SE_Li256ELb0ELb1ELb0ELb0EEENS1_19SingleTileSchedulerILb0ELb0ELb1ELi128EEEEEEEEEvNT_6ParamsE,"ax",@progbits
	.align	128
.text._ZN7cutlass13device_kernelIN5flash19enable_sm80_to_sm89INS1_16FlashAttnFwdSm80INS1_25CollectiveMainloopFwdSm80ILi8ELi2ELb0EN4cute5tupleIJNS5_1CILi128EEENS7_ILi64EEENS7_ILi192EEEEEELi192ENS_10bfloat16_tEfNS_4arch4Sm80ELb0ELb0ELb0ELb0ELb1ELb0ELb1ELb0EEENS1_21CollectiveEpilogueFwdINS6_IJS8_SA_S9_EEENS6_IJNS7_ILi1EEESI_SI_EEESC_SE_Li256ELb0ELb1ELb0ELb0EEENS1_19SingleTileSchedulerILb0ELb0ELb1ELi128EEEEEEEEEvNT_6ParamsE:
        .type           _ZN7cutlass13device_kernelIN5flash19enable_sm80_to_sm89INS1_16FlashAttnFwdSm80INS1_25CollectiveMainloopFwdSm80ILi8ELi2ELb0EN4cute5tupleIJNS5_1CILi128EEENS7_ILi64EEENS7_ILi192EEEEEELi192ENS_10bfloat16_tEfNS_4arch4Sm80ELb0ELb0ELb0ELb0ELb1ELb0ELb1ELb0EEENS1_21CollectiveEpilogueFwdINS6_IJS8_SA_S9_EEENS6_IJNS7_ILi1EEESI_SI_EEESC_SE_Li256ELb0ELb1ELb0ELb0EEENS1_19SingleTileSchedulerILb0ELb0ELb1ELi128EEEEEEEEEvNT_6ParamsE,@function
        .size           _ZN7cutlass13device_kernelIN5flash19enable_sm80_to_sm89INS1_16FlashAttnFwdSm80INS1_25CollectiveMainloopFwdSm80ILi8ELi2ELb0EN4cute5tupleIJNS5_1CILi128EEENS7_ILi64EEENS7_ILi192EEEEEELi192ENS_10bfloat16_tEfNS_4arch4Sm80ELb0ELb0ELb0ELb0ELb1ELb0ELb1ELb0EEENS1_21CollectiveEpilogueFwdINS6_IJS8_SA_S9_EEENS6_IJNS7_ILi1EEESI_SI_EEESC_SE_Li256ELb0ELb1ELb0ELb0EEENS1_19SingleTileSchedulerILb0ELb0ELb1ELi128EEEEEEEEEvNT_6ParamsE,(.L_x_27 - _ZN7cutlass13device_kernelIN5flash19enable_sm80_to_sm89INS1_16FlashAttnFwdSm80INS1_25CollectiveMainloopFwdSm80ILi8ELi2ELb0EN4cute5tupleIJNS5_1CILi128EEENS7_ILi64EEENS7_ILi192EEEEEELi192ENS_10bfloat16_tEfNS_4arch4Sm80ELb0ELb0ELb0ELb0ELb1ELb0ELb1ELb0EEENS1_21CollectiveEpilogueFwdINS6_IJS8_SA_S9_EEENS6_IJNS7_ILi1EEESI_SI_EEESC_SE_Li256ELb0ELb1ELb0ELb0EEENS1_19SingleTileSchedulerILb0ELb0ELb1ELi128EEEEEEEEEvNT_6ParamsE)
        .other          _ZN7cutlass13device_kernelIN5flash19enable_sm80_to_sm89INS1_16FlashAttnFwdSm80INS1_25CollectiveMainloopFwdSm80ILi8ELi2ELb0EN4cute5tupleIJNS5_1CILi128EEENS7_ILi64EEENS7_ILi192EEEEEELi192ENS_10bfloat16_tEfNS_4arch4Sm80ELb0ELb0ELb0ELb0ELb1ELb0ELb1ELb0EEENS1_21CollectiveEpilogueFwdINS6_IJS8_SA_S9_EEENS6_IJNS7_ILi1EEESI_SI_EEESC_SE_Li256ELb0ELb1ELb0ELb0EEENS1_19SingleTileSchedulerILb0ELb0ELb1ELi128EEEEEEEEEvNT_6ParamsE,@"STO_CUDA_ENTRY STV_DEFAULT"
_ZN7cutlass13device_kernelIN5flash19enable_sm80_to_sm89INS1_16FlashAttnFwdSm80INS1_25CollectiveMainloopFwdSm80ILi8ELi2ELb0EN4cute5tupleIJNS5_1CILi128EEENS7_ILi64EEENS7_ILi192EEEEEELi192ENS_10bfloat16_tEfNS_4arch4Sm80ELb0ELb0ELb0ELb0ELb1ELb0ELb1ELb0EEENS1_21CollectiveEpilogueFwdINS6_IJS8_SA_S9_EEENS6_IJNS7_ILi1EEESI_SI_EEESC_SE_Li256ELb0ELb1ELb0ELb0EEENS1_19SingleTileSchedulerILb0ELb0ELb1ELi128EEEEEEEEEvNT_6ParamsE:
[----:B------:R-:W-:Y:S01]  /*0000*/  LDC R1, c[0x0][0x37c] ;  /* 0x0000df00ff017b82 */ /* 0x000fe20000000800 */
[----:B------:R-:W-:Y:S05]  /*0010*/  EXIT ;  /* 0x000000000000794d */ /* 0x000fea0003800000 */
.L_x_9:
        /* <DEDUP_REMOVED lines=14> */
.L_x_27:


//--------------------- .text._ZN7cutlass13device_kernelIN5flash19enable_sm80_to_sm89INS1_16FlashAttnFwdSm80INS1_25CollectiveMainloopFwdSm80ILi8ELi2ELb0EN4cute5tupleIJNS5_1CILi128EEENS7_ILi64EEENS7_ILi192EEEEEELi192ENS_10bfloat16_tEfNS_4arch4Sm80ELb0ELb0ELb0ELb1ELb1ELb0ELb1ELb0EEENS1_21CollectiveEpilogueFwdINS6_IJS8_SA_S9_EEENS6_IJNS7_ILi1EEESI_SI_EEESC_SE_Li256ELb1ELb1ELb0ELb0EEENS1_19SingleTileSchedulerILb1ELb0ELb1ELi128EEEEEEEEEvNT_6ParamsE --------------------------
	.section	.text._ZN7cutlass13device_kernelIN5flash19enable_sm80_to_sm89INS1_16FlashAttnFwdSm80INS1_25CollectiveMainloopFwdSm80ILi8ELi2ELb0EN4cute5tupleIJNS5_1CILi128EEENS7_ILi64EEENS7_ILi192EEEEEELi192ENS_10bfloat16_tEfNS_4arch4Sm80ELb0ELb0ELb0ELb1ELb1ELb0ELb1ELb0EEENS1_21CollectiveEpilogueFwdINS6_IJS8_SA_S9_EEENS6_IJNS7_ILi1EEESI_SI_EEESC_SE_Li256ELb1ELb1ELb0ELb0EEENS1_19SingleTileSchedulerILb1ELb0ELb1ELi128EEEEEEEEEvNT_6ParamsE,"ax",@progbits
	.align	128
.text._ZN7cutlass13device_kernelIN5flash19enable_sm80_to_sm89INS1_16FlashAttnFwdSm80INS1_25CollectiveMainloopFwdSm80ILi8ELi2ELb0EN4cute5tupleIJNS5_1CILi128EEENS7_ILi64EEENS7_ILi192EEEEEELi192ENS_10bfloat16_tEfNS_4arch4Sm80ELb0ELb0ELb0ELb1ELb1ELb0ELb1ELb0EEENS1_21CollectiveEpilogueFwdINS6_IJS8_SA_S9_EEENS6_IJNS7_ILi1EEESI_SI_EEESC_SE_Li256ELb1ELb1ELb0ELb0EEENS1_19SingleTileSchedulerILb1ELb0ELb1ELi128EEEEEEEEEvNT_6ParamsE:
        .type           _ZN7cutlass13device_kernelIN5flash19enable_sm80_to_sm89INS1_16FlashAttnFwdSm80INS1_25CollectiveMainloopFwdSm80ILi8ELi2ELb0EN4cute5tupleIJNS5_1CILi128EEENS7_ILi64EEENS7_ILi192EEEEEELi192ENS_10bfloat16_tEfNS_4arch4Sm80ELb0ELb0ELb0ELb1ELb1ELb0ELb1ELb0EEENS1_21CollectiveEpilogueFwdINS6_IJS8_SA_S9_EEENS6_IJNS7_ILi1EEESI_SI_EEESC_SE_Li256ELb1ELb1ELb0ELb0EEENS1_19SingleTileSchedulerILb1ELb0ELb1ELi128EEEEEEEEEvNT_6ParamsE,@function
        .size           _ZN7cutlass13device_kernelIN5flash19enable_sm80_to_sm89INS1_16FlashAttnFwdSm80INS1_25CollectiveMainloopFwdSm80ILi8ELi2ELb0EN4cute5tupleIJNS5_1CILi128EEENS7_ILi64EEENS7_ILi192EEEEEELi192ENS_10bfloat16_tEfNS_4arch4Sm80ELb0ELb0ELb0ELb1ELb1ELb0ELb1ELb0EEENS1_21CollectiveEpilogueFwdINS6_IJS8_SA_S9_EEENS6_IJNS7_ILi1EEESI_SI_EEESC_SE_Li256ELb1ELb1ELb0ELb0EEENS1_19SingleTileSchedulerILb1ELb0ELb1ELi128EEEEEEEEEvNT_6ParamsE,(.L_x_28 - _ZN7cutlass13device_kernelIN5flash19enable_sm80_to_sm89INS1_16FlashAttnFwdSm80INS1_25CollectiveMainloopFwdSm80ILi8ELi2ELb0EN4cute5tupleIJNS5_1CILi128EEENS7_ILi64EEENS7_ILi192EEEEEELi192ENS_10bfloat16_tEfNS_4arch4Sm80ELb0ELb0ELb0ELb1ELb1ELb0ELb1ELb0EEENS1_21CollectiveEpilogueFwdINS6_IJS8_SA_S9_EEENS6_IJNS7_ILi1EEESI_SI_EEESC_SE_Li256ELb1ELb1ELb0ELb0EEENS1_19SingleTileSchedulerILb1ELb0ELb1ELi128EEEEEEEEEvNT_6ParamsE)
        .other          _ZN7cutlass13device_kernelIN5flash19enable_sm80_to_sm89INS1_16FlashAttnFwdSm80INS1_25CollectiveMainloopFwdSm80ILi8ELi2ELb0EN4cute5tupleIJNS5_1CILi128EEENS7_ILi64EEENS7_ILi192EEEEEELi192ENS_10bfloat16_tEfNS_4arch4Sm80ELb0ELb0ELb0ELb1ELb1ELb0ELb1ELb0EEENS1_21CollectiveEpilogueFwdINS6_IJS8_SA_S9_EEENS6_IJNS7_ILi1EEESI_SI_EEESC_SE_Li256ELb1ELb1ELb0ELb0EEENS1_19SingleTileSchedulerILb1ELb0ELb1ELi128EEEEEEEEEvNT_6ParamsE,@"STO_CUDA_ENTRY STV_DEFAULT"
_ZN7cutlass13device_kernelIN5flash19enable_sm80_to_sm89INS1_16FlashAttnFwdSm80INS1_25CollectiveMainloopFwdSm80ILi8ELi2ELb0EN4cute5tupleIJNS5_1CILi128EEENS7_ILi64EEENS7_ILi192EEEEEELi192ENS_10bfloat16_tEfNS_4arch4Sm80ELb0ELb0ELb0ELb1ELb1ELb0ELb1ELb0EEENS1_21CollectiveEpilogueFwdINS6_IJS8_SA_S9_EEENS6_IJNS7_ILi1EEESI_SI_EEESC_SE_Li256ELb1ELb1ELb0ELb0EEENS1_19SingleTileSchedulerILb1ELb0ELb1ELi128EEEEEEEEEvNT_6ParamsE:
[----:B------:R-:W-:Y:S01]  /*0000*/  LDC R1, c[0x0][0x37c] ;  /* 0x0000df00ff017b82 */ /* 0x000fe20000000800 */
[----:B------:R-:W-:Y:S05]  /*0010*/  EXIT ;  /* 0x000000000000794d */ /* 0x000fea0003800000 */
.L_x_10:
        /* <DEDUP_REMOVED lines=14> */
.L_x_28:


//--------------------- .text._ZN7cutlass13device_kernelIN5flash19enable_sm80_to_sm89INS1_16FlashAttnFwdSm80INS1_25CollectiveMainloopFwdSm80ILi8ELi2ELb0EN4cute5tupleIJNS5_1CILi128EEENS7_ILi64EEENS7_ILi192EEEEEELi192ENS_10bfloat16_tEfNS_4arch4Sm80ELb0ELb0ELb0ELb1ELb1ELb1ELb1ELb0EEENS1_21CollectiveEpilogueFwdINS6_IJS8_SA_S9_EEENS6_IJNS7_ILi1EEESI_SI_EEESC_SE_Li256ELb1ELb1ELb0ELb0EEENS1_19SingleTileSchedulerILb1ELb0ELb1ELi128EEEEEEEEEvNT_6ParamsE --------------------------
	.section	.text._ZN7cutlass13device_kernelIN5flash19enable_sm80_to_sm89INS1_16FlashAttnFwdSm80INS1_25CollectiveMainloopFwdSm80ILi8ELi2ELb0EN4cute5tupleIJNS5_1CILi128EEENS7_ILi64EEENS7_ILi192EEEEEELi192ENS_10bfloat16_tEfNS_4arch4Sm80ELb0ELb0ELb0ELb1ELb1ELb1ELb1ELb0EEENS1_21CollectiveEpilogueFwdINS6_IJS8_SA_S9_EEENS6_IJNS7_ILi1EEESI_SI_EEESC_SE_Li256ELb1ELb1ELb0ELb0EEENS1_19SingleTileSchedulerILb1ELb0ELb1ELi128EEEEEEEEEvNT_6ParamsE,"ax",@progbits
	.align	128
.text._ZN7cutlass13device_kernelIN5flash19enable_sm80_to_sm89INS1_16FlashAttnFwdSm80INS1_25CollectiveMainloopFwdSm80ILi8ELi2ELb0EN4cute5tupleIJNS5_1CILi128EEENS7_ILi64EEENS7_ILi192EEEEEELi192ENS_10bfloat16_tEfNS_4arch4Sm80ELb0ELb0ELb0ELb1ELb1ELb1ELb1ELb0EEENS1_21CollectiveEpilogueFwdINS6_IJS8_SA_S9_EEENS6_IJNS7_ILi1EEESI_SI_EEESC_SE_Li256ELb1ELb1ELb0ELb0EEENS1_19SingleTileSchedulerILb1ELb0ELb1ELi128EEEEEEEEEvNT_6ParamsE:
        .type           _ZN7cutlass13device_kernelIN5flash19enable_sm80_to_sm89INS1_16FlashAttnFwdSm80INS1_25CollectiveMainloopFwdSm80ILi8ELi2ELb0EN4cute5tupleIJNS5_1CILi128EEENS7_ILi64EEENS7_ILi192EEEEEELi192ENS_10bfloat16_tEfNS_4arch4Sm80ELb0ELb0ELb0ELb1ELb1ELb1ELb1ELb0EEENS1_21CollectiveEpilogueFwdINS6_IJS8_SA_S9_EEENS6_IJNS7_ILi1EEESI_SI_EEESC_SE_Li256ELb1ELb1ELb0ELb0EEENS1_19SingleTileSchedulerILb1ELb0ELb1ELi128EEEEEEEEEvNT_6ParamsE,@function
        .size           _ZN7cutlass13device_kernelIN5flash19enable_sm80_to_sm89INS1_16FlashAttnFwdSm80INS1_25CollectiveMainloopFwdSm80ILi8ELi2ELb0EN4cute5tupleIJNS5_1CILi128EEENS7_ILi64EEENS7_ILi192EEEEEELi192ENS_10bfloat16_tEfNS_4arch4Sm80ELb0ELb0ELb0ELb1ELb1ELb1ELb1ELb0EEENS1_21CollectiveEpilogueFwdINS6_IJS8_SA_S9_EEENS6_IJNS7_ILi1EEESI_SI_EEESC_SE_Li256ELb1ELb1ELb0ELb0EEENS1_19SingleTileSchedulerILb1ELb0ELb1ELi128EEEEEEEEEvNT_6ParamsE,(.L_x_29 - _ZN7cutlass13device_kernelIN5flash19enable_sm80_to_sm89INS1_16FlashAttnFwdSm80INS1_25CollectiveMainloopFwdSm80ILi8ELi2ELb0EN4cute5tupleIJNS5_1CILi128EEENS7_ILi64EEENS7_ILi192EEEEEELi192ENS_10bfloat16_tEfNS_4arch4Sm80ELb0ELb0ELb0ELb1ELb1ELb1ELb1ELb0EEENS1_21CollectiveEpilogueFwdINS6_IJS8_SA_S9_EEENS6_IJNS7_ILi1EEESI_SI_EEESC_SE_Li256ELb1ELb1ELb0ELb0EEENS1_19SingleTileSchedulerILb1ELb0ELb1ELi128EEEEEEEEEvNT_6ParamsE)
        .other          _ZN7cutlass13device_kernelIN5flash19enable_sm80_to_sm89INS1_16FlashAttnFwdSm80INS1_25CollectiveMainloopFwdSm80ILi8ELi2ELb0EN4cute5tupleIJNS5_1CILi128EEENS7_ILi64EEENS7_ILi192EEEEEELi192ENS_10bfloat16_tEfNS_4arch4Sm80ELb0ELb0ELb0ELb1ELb1ELb1ELb1ELb0EEENS1_21CollectiveEpilogueFwdINS6_IJS8_SA_S9_EEENS6_IJNS7_ILi1EEESI_SI_EEESC_SE_Li256ELb1ELb1ELb0ELb0EEENS1_19SingleTileSchedulerILb1ELb0ELb1ELi128EEEEEEEEEvNT_6ParamsE,@"STO_CUDA_ENTRY STV_DEFAULT"
_ZN7cutlass13device_kernelIN5flash19enable_sm80_to_sm89INS1_16FlashAttnFwdSm80INS1_25CollectiveMainloopFwdSm80ILi8ELi2ELb0EN4cute5tupleIJNS5_1CILi128EEENS7_ILi64EEENS7_ILi192EEEEEELi192ENS_10bfloat16_tEfNS_4arch4Sm80ELb0ELb0ELb0ELb1ELb1ELb1ELb1ELb0EEENS1_21CollectiveEpilogueFwdINS6_IJS8_SA_S9_EEENS6_IJNS7_ILi1EEESI_SI_EEESC_SE_Li256ELb1ELb1ELb0ELb0EEENS1_19SingleTileSchedulerILb1ELb0ELb1ELi128EEEEEEEEEvNT_6ParamsE:
[----:B------:R-:W-:Y:S01]  /*0000*/  LDC R1, c[0x0][0x37c] ;  /* 0x0000df00ff017b82 */ /* 0x000fe20000000800 */
[----:B------:R-:W-:Y:S05]  /*0010*/  EXIT ;  /* 0x000000000000794d */ /* 0x000fea0003800000 */
.L_x_11:
        /* <DEDUP_REMOVED lines=14> */
.L_x_29:


//--------------------- .text._ZN7cutlass13device_kernelIN5flash19enable_sm80_to_sm89INS1_16FlashAttnFwdSm80INS1_25CollectiveMainloopFwdSm80ILi8ELi2ELb0EN4cute5tupleIJNS5_1CILi128EEENS7_ILi64EEENS7_ILi192EEEEEELi192ENS_10bfloat16_tEfNS_4arch4Sm80ELb0ELb1ELb0ELb0ELb1ELb0ELb1ELb0EEENS1_21CollectiveEpilogueFwdINS6_IJS8_SA_S9_EEENS6_IJNS7_ILi1EEESI_SI_EEESC_SE_Li256ELb0ELb1ELb0ELb0EEENS1_19SingleTileSchedulerILb0ELb0ELb1ELi128EEEEEEEEEvNT_6ParamsE --------------------------
	.section	.text._ZN7cutlass13device_kernelIN5flash19enable_sm80_to_sm89INS1_16FlashAttnFwdSm80INS1_25CollectiveMainloopFwdSm80ILi8ELi2ELb0EN4cute5tupleIJNS5_1CILi128EEENS7_ILi64EEENS7_ILi192EEEEEELi192ENS_10bfloat16_tEfNS_4arch4Sm80ELb0ELb1ELb0ELb0ELb1ELb0ELb1ELb0EEENS1_21CollectiveEpilogueFwdINS6_IJS8_SA_S9_EEENS6_IJNS7_ILi1EEESI_SI_EEESC_SE_Li256ELb0ELb1ELb0ELb0EEENS1_19SingleTileSchedulerILb0ELb0ELb1ELi128EEEEEEEEEvNT_6ParamsE,"ax",@progbits
	.align	128
.text._ZN7cutlass13device_kernelIN5flash19enable_sm80_to_sm89INS1_16FlashAttnFwdSm80INS1_25CollectiveMainloopFwdSm80ILi8ELi2ELb0EN4cute5tupleIJNS5_1CILi128EEENS7_ILi64EEENS7_ILi192EEEEEELi192ENS_10bfloat16_tEfNS_4arch4Sm80ELb0ELb1ELb0ELb0ELb1ELb0ELb1ELb0EEENS1_21CollectiveEpilogueFwdINS6_IJS8_SA_S9_EEENS6_IJNS7_ILi1EEESI_SI_EEESC_SE_Li256ELb0ELb1ELb0ELb0EEENS1_19SingleTileSchedulerILb0ELb0ELb1ELi128EEEEEEEEEvNT_6ParamsE:
        .type           _ZN7cutlass13device_kernelIN5flash19enable_sm80_to_sm89INS1_16FlashAttnFwdSm80INS1_25CollectiveMainloopFwdSm80ILi8ELi2ELb0EN4cute5tupleIJNS5_1CILi128EEENS7_ILi64EEENS7_ILi192EEEEEELi192ENS_10bfloat16_tEfNS_4arch4Sm80ELb0ELb1ELb0ELb0ELb1ELb0ELb1ELb0EEENS1_21CollectiveEpilogueFwdINS6_IJS8_SA_S9_EEENS6_IJNS7_ILi1EEESI_SI_EEESC_SE_Li256ELb0ELb1ELb0ELb0EEENS1_19SingleTileSchedulerILb0ELb0ELb1ELi128EEEEEEEEEvNT_6ParamsE,@function
        .size           _ZN7cutlass13device_kernelIN5flash19enable_sm80_to_sm89INS1_16FlashAttnFwdSm80INS1_25CollectiveMainloopFwdSm80ILi8ELi2ELb0EN4cute5tupleIJNS5_1CILi128EEENS7_ILi64EEENS7_ILi192EEEEEELi192ENS_10bfloat16_tEfNS_4arch4Sm80ELb0ELb1ELb0ELb0ELb1ELb0ELb1ELb0EEENS1_21CollectiveEpilogueFwdINS6_IJS8_SA_S9_EEENS6_IJNS7_ILi1EEESI_SI_EEESC_SE_Li256ELb0ELb1ELb0ELb0EEENS1_19SingleTileSchedulerILb0ELb0ELb1ELi128EEEEEEEEEvNT_6ParamsE,(.L_x_30 - _ZN7cutlass13device_kernelIN5flash19enable_sm80_to_sm89INS1_16FlashAttnFwdSm80INS1_25CollectiveMainloopFwdSm80ILi8ELi2ELb0EN4cute5tupleIJNS5_1CILi128EEENS7_ILi64EEENS7_ILi192EEEEEELi192ENS_10bfloat16_tEfNS_4arch4Sm80ELb0ELb1ELb0ELb0ELb1ELb0ELb1ELb0EEENS1_21CollectiveEpilogueFwdINS6_IJS8_SA_S9_EEENS6_IJNS7_ILi1EEESI_SI_EEESC_SE_Li256ELb0ELb1ELb0ELb0EEENS1_19SingleTileSchedulerILb0ELb0ELb1ELi128EEEEEEEEEvNT_6ParamsE)
        .other          _ZN7cutlass13device_kernelIN5flash19enable_sm80_to_sm89INS1_16FlashAttnFwdSm80INS1_25CollectiveMainloopFwdSm80ILi8ELi2ELb0EN4cute5tupleIJNS5_1CILi128EEENS7_ILi64EEENS7_ILi192EEEEEELi192ENS_10bfloat16_tEfNS_4arch4Sm80ELb0ELb1ELb0ELb0ELb1ELb0ELb1ELb0EEENS1_21CollectiveEpilogueFwdINS6_IJS8_SA_S9_EEENS6_IJNS7_ILi1EEESI_SI_EEESC_SE_Li256ELb0ELb1ELb0ELb0EEENS1_19SingleTileSchedulerILb0ELb0ELb1ELi128EEEEEEEEEvNT_6ParamsE,@"STO_CUDA_ENTRY STV_DEFAULT"
_ZN7cutlass13device_kernelIN5flash19enable_sm80_to_sm89INS1_16FlashAttnFwdSm80INS1_25CollectiveMainloopFwdSm80ILi8ELi2ELb0EN4cute5tupleIJNS5_1CILi128EEENS7_ILi64EEENS7_ILi192EEEEEELi192ENS_10bfloat16_tEfNS_4arch4Sm80ELb0ELb1ELb0ELb0ELb1ELb0ELb1ELb0EEENS1_21CollectiveEpilogueFwdINS6_IJS8_SA_S9_EEENS6_IJNS7_ILi1EEESI_SI_EEESC_SE_Li256ELb0ELb1ELb0ELb0EEENS1_19SingleTileSchedulerILb0ELb0ELb1ELi128EEEEEEEEEvNT_6ParamsE:
[----:B------:R-:W-:Y:S01]  /*0000*/  LDC R1, c[0x0][0x37c] ;  /* 0x0000df00ff017b82 */ /* 0x000fe20000000800 */
[----:B------:R-:W-:Y:S05]  /*0010*/  EXIT ;  /* 0x000000000000794d */ /* 0x000fea0003800000 */
.L_x_12:
        /* <DEDUP_REMOVED lines=14> */
.L_x_30:


//--------------------- .text._ZN7cutlass13device_kernelIN5flash19enable_sm80_to_sm89INS1_16FlashAttnFwdSm80INS1_25CollectiveMainloopFwdSm80ILi8ELi2ELb0EN4cute5tupleIJNS5_1CILi128EEENS7_ILi64EEENS7_ILi192EEEEEELi192ENS_10bfloat16_tEfNS_4arch4Sm80ELb0ELb1ELb0ELb1ELb1ELb0ELb1ELb0EEENS1_21CollectiveEpilogueFwdINS6_IJS8_SA_S9_EEENS6_IJNS7_ILi1EEESI_SI_EEESC_SE_Li256ELb1ELb1ELb0ELb0EEENS1_19SingleTileSchedulerILb1ELb0ELb1ELi128EEEEEEEEEvNT_6ParamsE --------------------------
	.section	.text._ZN7cutlass13device_kernelIN5flash19enable_sm80_to_sm89INS1_16FlashAttnFwdSm80INS1_25CollectiveMainloopFwdSm80ILi8ELi2ELb0EN4cute5tupleIJNS5_1CILi128EEENS7_ILi64EEENS7_ILi192EEEEEELi192ENS_10bfloat16_tEfNS_4arch4Sm80ELb0ELb1ELb0ELb1ELb1ELb0ELb1ELb0EEENS1_21CollectiveEpilogueFwdINS6_IJS8_SA_S9_EEENS6_IJNS7_ILi1EEESI_SI_EEESC_SE_Li256ELb1ELb1ELb0ELb0EEENS1_19SingleTileSchedulerILb1ELb0ELb1ELi128EEEEEEEEEvNT_6ParamsE,"ax",@progbits
	.align	128
.text._ZN7cutlass13device_kernelIN5flash19enable_sm80_to_sm89INS1_16FlashAttnFwdSm80INS1_25CollectiveMainloopFwdSm80ILi8ELi2ELb0EN4cute5tupleIJNS5_1CILi128EEENS7_ILi64EEENS7_ILi192EEEEEELi192ENS_10bfloat16_tEfNS_4arch4Sm80ELb0ELb1ELb0ELb1ELb1ELb0ELb1ELb0EEENS1_21CollectiveEpilogueFwdINS6_IJS8_SA_S9_EEENS6_IJNS7_ILi1EEESI_SI_EEESC_SE_Li256ELb1ELb1ELb0ELb0EEENS1_19SingleTileSchedulerILb1ELb0ELb1ELi128EEEEEEEEEvNT_6ParamsE:
        .type           _ZN7cutlass13device_kernelIN5flash19enable_sm80_to_sm89INS1_16FlashAttnFwdSm80INS1_25CollectiveMainloopFwdSm80ILi8ELi2ELb0EN4cute5tupleIJNS5_1CILi128EEENS7_ILi64EEENS7_ILi192EEEEEELi192ENS_10bfloat16_tEfNS_4arch4Sm80ELb0ELb1ELb0ELb1ELb1ELb0ELb1ELb0EEENS1_21CollectiveEpilogueFwdINS6_IJS8_SA_S9_EEENS6_IJNS7_ILi1EEESI_SI_EEESC_SE_Li256ELb1ELb1ELb0ELb0EEENS1_19SingleTileSchedulerILb1ELb0ELb1ELi128EEEEEEEEEvNT_6ParamsE,@function
        .size           _ZN7cutlass13device_kernelIN5flash19enable_sm80_to_sm89INS1_16FlashAttnFwdSm80INS1_25CollectiveMainloopFwdSm80ILi8ELi2ELb0EN4cute5tupleIJNS5_1CILi128EEENS7_ILi64EEENS7_ILi192EEEEEELi192ENS_10bfloat16_tEfNS_4arch4Sm80ELb0ELb1ELb0ELb1ELb1ELb0ELb1ELb0EEENS1_21CollectiveEpilogueFwdINS6_IJS8_SA_S9_EEENS6_IJNS7_ILi1EEESI_SI_EEESC_SE_Li256ELb1ELb1ELb0ELb0EEENS1_19SingleTileSchedulerILb1ELb0ELb1ELi128EEEEEEEEEvNT_6ParamsE,(.L_x_31 - _ZN7cutlass13device_kernelIN5flash19enable_sm80_to_sm89INS1_16FlashAttnFwdSm80INS1_25CollectiveMainloopFwdSm80ILi8ELi2ELb0EN4cute5tupleIJNS5_1CILi128EEENS7_ILi64EEENS7_ILi192EEEEEELi192ENS_10bfloat16_tEfNS_4arch4Sm80ELb0ELb1ELb0ELb1ELb1ELb0ELb1ELb0EEENS1_21CollectiveEpilogueFwdINS6_IJS8_SA_S9_EEENS6_IJNS7_ILi1EEESI_SI_EEESC_SE_Li256ELb1ELb1ELb0ELb0EEENS1_19SingleTileSchedulerILb1ELb0ELb1ELi128EEEEEEEEEvNT_6ParamsE)
        .other          _ZN7cutlass13device_kernelIN5flash19enable_sm80_to_sm89INS1_16FlashAttnFwdSm80INS1_25CollectiveMainloopFwdSm80ILi8ELi2ELb0EN4cute5tupleIJNS5_1CILi128EEENS7_ILi64EEENS7_ILi192EEEEEELi192ENS_10bfloat16_tEfNS_4arch4Sm80ELb0ELb1ELb0ELb1ELb1ELb0ELb1ELb0EEENS1_21CollectiveEpilogueFwdINS6_IJS8_SA_S9_EEENS6_IJNS7_ILi1EEESI_SI_EEESC_SE_Li256ELb1ELb1ELb0ELb0EEENS1_19SingleTileSchedulerILb1ELb0ELb1ELi128EEEEEEEEEvNT_6ParamsE,@"STO_CUDA_ENTRY STV_DEFAULT"
_ZN7cutlass13device_kernelIN5flash19enable_sm80_to_sm89INS1_16FlashAttnFwdSm80INS1_25CollectiveMainloopFwdSm80ILi8ELi2ELb0EN4cute5tupleIJNS5_1CILi128EEENS7_ILi64EEENS7_ILi192EEEEEELi192ENS_10bfloat16_tEfNS_4arch4Sm80ELb0ELb1ELb0ELb1ELb1ELb0ELb1ELb0EEENS1_21CollectiveEpilogueFwdINS6_IJS8_SA_S9_EEENS6_IJNS7_ILi1EEESI_SI_EEESC_SE_Li256ELb1ELb1ELb0ELb0EEENS1_19SingleTileSchedulerILb1ELb0ELb1ELi128EEEEEEEEEvNT_6ParamsE:
[----:B------:R-:W-:Y:S01]  /*0000*/  LDC R1, c[0x0][0x37c] ;  /* 0x0000df00ff017b82 */ /* 0x000fe20000000800 */
[----:B------:R-:W-:Y:S05]  /*0010*/  EXIT ;  /* 0x000000000000794d */ /* 0x000fea0003800000 */
.L_x_13:
        /* <DEDUP_REMOVED lines=14> */
.L_x_31:


//--------------------- .text._ZN7cutlass13device_kernelIN5flash19enable_sm80_to_sm89INS1_16FlashAttnFwdSm80INS1_25CollectiveMainloopFwdSm80ILi8ELi2ELb0EN4cute5tupleIJNS5_1CILi128EEENS7_ILi64EEENS7_ILi192EEEEEELi192ENS_10bfloat16_tEfNS_4arch4Sm80ELb0ELb1ELb0ELb1ELb1ELb1ELb1ELb0EEENS1_21CollectiveEpilogueFwdINS6_IJS8_SA_S9_EEENS6_IJNS7_ILi1EEESI_SI_EEESC_SE_Li256ELb1ELb1ELb0ELb0EEENS1_19SingleTileSchedulerILb1ELb0ELb1ELi128EEEEEEEEEvNT_6ParamsE --------------------------
	.section	.text._ZN7cutlass13device_kernelIN5flash19enable_sm80_to_sm89INS1_16FlashAttnFwdSm80INS1_25CollectiveMainloopFwdSm80ILi8ELi2ELb0EN4cute5tupleIJNS5_1CILi128EEENS7_ILi64EEENS7_ILi192EEEEEELi192ENS_10bfloat16_tEfNS_4arch4Sm80ELb0ELb1ELb0ELb1ELb1ELb1ELb1ELb0EEENS1_21CollectiveEpilogueFwdINS6_IJS8_SA_S9_EEENS6_IJNS7_ILi1EEESI_SI_EEESC_SE_Li256ELb1ELb1ELb0ELb0EEENS1_19SingleTileSchedulerILb1ELb0ELb1ELi128EEEEEEEEEvNT_6ParamsE,"ax",@progbits
	.align	128
.text._ZN7cutlass13device_kernelIN5flash19enable_sm80_to_sm89INS1_16FlashAttnFwdSm80INS1_25CollectiveMainloopFwdSm80ILi8ELi2ELb0EN4cute5tupleIJNS5_1CILi128EEENS7_ILi64EEENS7_ILi192EEEEEELi192ENS_10bfloat16_tEfNS_4arch4Sm80ELb0ELb1ELb0ELb1ELb1ELb1ELb1ELb0EEENS1_21CollectiveEpilogueFwdINS6_IJS8_SA_S9_EEENS6_IJNS7_ILi1EEESI_SI_EEESC_SE_Li256ELb1ELb1ELb0ELb0EEENS1_19SingleTileSchedulerILb1ELb0ELb1ELi128EEEEEEEEEvNT_6ParamsE:
        .type           _ZN7cutlass13device_kernelIN5flash19enable_sm80_to_sm89INS1_16FlashAttnFwdSm80INS1_25CollectiveMainloopFwdSm80ILi8ELi2ELb0EN4cute5tupleIJNS5_1CILi128EEENS7_ILi64EEENS7_ILi192EEEEEELi192ENS_10bfloat16_tEfNS_4arch4Sm80ELb0ELb1ELb0ELb1ELb1ELb1ELb1ELb0EEENS1_21CollectiveEpilogueFwdINS6_IJS8_SA_S9_EEENS6_IJNS7_ILi1EEESI_SI_EEESC_SE_Li256ELb1ELb1ELb0ELb0EEENS1_19SingleTileSchedulerILb1ELb0ELb1ELi128EEEEEEEEEvNT_6ParamsE,@function
        .size           _ZN7cutlass13device_kernelIN5flash19enable_sm80_to_sm89INS1_16FlashAttnFwdSm80INS1_25CollectiveMainloopFwdSm80ILi8ELi2ELb0EN4cute5tupleIJNS5_1CILi128EEENS7_ILi64EEENS7_ILi192EEEEEELi192ENS_10bfloat16_tEfNS_4arch4Sm80ELb0ELb1ELb0ELb1ELb1ELb1ELb1ELb0EEENS1_21CollectiveEpilogueFwdINS6_IJS8_SA_S9_EEENS6_IJNS7_ILi1EEESI_SI_EEESC_SE_Li256ELb1ELb1ELb0ELb0EEENS1_19SingleTileSchedulerILb1ELb0ELb1ELi128EEEEEEEEEvNT_6ParamsE,(.L_x_32 - _ZN7cutlass13device_kernelIN5flash19enable_sm80_to_sm89INS1_16FlashAttnFwdSm80INS1_25CollectiveMainloopFwdSm80ILi8ELi2ELb0EN4cute5tupleIJNS5_1CILi128EEENS7_ILi64EEENS7_ILi192EEEEEELi192ENS_10bfloat16_tEfNS_4arch4Sm80ELb0ELb1ELb0ELb1ELb1ELb1ELb1ELb0EEENS1_21CollectiveEpilogueFwdINS6_IJS8_SA_S9_EEENS6_IJNS7_ILi1EEESI_SI_EEESC_SE_Li256ELb1ELb1ELb0ELb0EEENS1_19SingleTileSchedulerILb1ELb0ELb1ELi128EEEEEEEEEvNT_6ParamsE)
        .other          _ZN7cutlass13device_kernelIN5flash19enable_sm80_to_sm89INS1_16FlashAttnFwdSm80INS1_25CollectiveMainloopFwdSm80ILi8ELi2ELb0EN4cute5tupleIJNS5_1CILi128EEENS7_ILi64EEENS7_ILi192EEEEEELi192ENS_10bfloat16_tEfNS_4arch4Sm80ELb0ELb1ELb0ELb1ELb1ELb1ELb1ELb0EEENS1_21CollectiveEpilogueFwdINS6_IJS8_SA_S9_EEENS6_IJNS7_ILi1EEESI_SI_EEESC_SE_Li256ELb1ELb1ELb0ELb0EEENS1_19SingleTileSchedulerILb1ELb0ELb1ELi128EEEEEEEEEvNT_6ParamsE,@"STO_CUDA_ENTRY STV_DEFAULT"
_ZN7cutlass13device_kernelIN5flash19enable_sm80_to_sm89INS1_16FlashAttnFwdSm80INS1_25CollectiveMainloopFwdSm80ILi8ELi2ELb0EN4cute5tupleIJNS5_1CILi128EEENS7_ILi64EEENS7_ILi192EEEEEELi192ENS_10bfloat16_tEfNS_4arch4Sm80ELb0ELb1ELb0ELb1ELb1ELb1ELb1ELb0EEENS1_21CollectiveEpilogueFwdINS6_IJS8_SA_S9_EEENS6_IJNS7_ILi1EEESI_SI_EEESC_SE_Li256ELb1ELb1ELb0ELb0EEENS1_19SingleTileSchedulerILb1ELb0ELb1ELi128EEEEEEEEEvNT_6ParamsE:
[----:B------:R-:W-:Y:S01]  /*0000*/  LDC R1, c[0x0][0x37c] ;  /* 0x0000df00ff017b82 */ /* 0x000fe20000000800 */
[----:B------:R-:W-:Y:S05]  /*0010*/  EXIT ;  /* 0x000000000000794d */ /* 0x000fea0003800000 */
.L_x_14:
        /* <DEDUP_REMOVED lines=14> */
.L_x_32:


//--------------------- .text._ZN7cutlass13device_kernelIN5flash19enable_sm80_to_sm89INS1_16FlashAttnFwdSm80INS1_25CollectiveMainloopFwdSm80ILi8ELi2ELb0EN4cute5tupleIJNS5_1CILi128EEENS7_ILi64EEENS7_ILi192EEEEEELi192ENS_10bfloat16_tEfNS_4arch4Sm80ELb1ELb0ELb0ELb0ELb1ELb0ELb1ELb0EEENS1_21CollectiveEpilogueFwdINS6_IJS8_SA_S9_EEENS6_IJNS7_ILi1EEESI_SI_EEESC_SE_Li256ELb0ELb1ELb0ELb0EEENS1_30DynamicPersistentTileSchedulerILi256ELi256ELb0ELb1ELb0EEEEEEEEEvNT_6ParamsE --------------------------
	.section	.text._ZN7cutlass13device_kernelIN5flash19enable_sm80_to_sm89INS1_16FlashAttnFwdSm80INS1_25CollectiveMainloopFwdSm80ILi8ELi2ELb0EN4cute5tupleIJNS5_1CILi128EEENS7_ILi64EEENS7_ILi192EEEEEELi192ENS_10bfloat16_tEfNS_4arch4Sm80ELb1ELb0ELb0ELb0ELb1ELb0ELb1ELb0EEENS1_21CollectiveEpilogueFwdINS6_IJS8_SA_S9_EEENS6_IJNS7_ILi1EEESI_SI_EEESC_SE_Li256ELb0ELb1ELb0ELb0EEENS1_30DynamicPersistentTileSchedulerILi256ELi256ELb0ELb1ELb0EEEEEEEEEvNT_6ParamsE,"ax",@progbits
	.align	128
.text._ZN7cutlass13device_kernelIN5flash19enable_sm80_to_sm89INS1_16FlashAttnFwdSm80INS1_25CollectiveMainloopFwdSm80ILi8ELi2ELb0EN4cute5tupleIJNS5_1CILi128EEENS7_ILi64EEENS7_ILi192EEEEEELi192ENS_10bfloat16_tEfNS_4arch4Sm80ELb1ELb0ELb0ELb0ELb1ELb0ELb1ELb0EEENS1_21CollectiveEpilogueFwdINS6_IJS8_SA_S9_EEENS6_IJNS7_ILi1EEESI_SI_EEESC_SE_Li256ELb0ELb1ELb0ELb0EEENS1_30DynamicPersistentTileSchedulerILi256ELi256ELb0ELb1ELb0EEEEEEEEEvNT_6ParamsE:
        .type           _ZN7cutlass13device_kernelIN5flash19enable_sm80_to_sm89INS1_16FlashAttnFwdSm80INS1_25CollectiveMainloopFwdSm80ILi8ELi2ELb0EN4cute5tupleIJNS5_1CILi128EEENS7_ILi64EEENS7_ILi192EEEEEELi192ENS_10bfloat16_tEfNS_4arch4Sm80ELb1ELb0ELb0ELb0ELb1ELb0ELb1ELb0EEENS1_21CollectiveEpilogueFwdINS6_IJS8_SA_S9_EEENS6_IJNS7_ILi1EEESI_SI_EEESC_SE_Li256ELb0ELb1ELb0ELb0EEENS1_30DynamicPersistentTileSchedulerILi256ELi256ELb0ELb1ELb0EEEEEEEEEvNT_6ParamsE,@function
        .size           _ZN7cutlass13device_kernelIN5flash19enable_sm80_to_sm89INS1_16FlashAttnFwdSm80INS1_25CollectiveMainloopFwdSm80ILi8ELi2ELb0EN4cute5tupleIJNS5_1CILi128EEENS7_ILi64EEENS7_ILi192EEEEEELi192ENS_10bfloat16_tEfNS_4arch4Sm80ELb1ELb0ELb0ELb0ELb1ELb0ELb1ELb0EEENS1_21CollectiveEpilogueFwdINS6_IJS8_SA_S9_EEENS6_IJNS7_ILi1EEESI_SI_EEESC_SE_Li256ELb0ELb1ELb0ELb0EEENS1_30DynamicPersistentTileSchedulerILi256ELi256ELb0ELb1ELb0EEEEEEEEEvNT_6ParamsE,(.L_x_33 - _ZN7cutlass13device_kernelIN5flash19enable_sm80_to_sm89INS1_16FlashAttnFwdSm80INS1_25CollectiveMainloopFwdSm80ILi8ELi2ELb0EN4cute5tupleIJNS5_1CILi128EEENS7_ILi64EEENS7_ILi192EEEEEELi192ENS_10bfloat16_tEfNS_4arch4Sm80ELb1ELb0ELb0ELb0ELb1ELb0ELb1ELb0EEENS1_21CollectiveEpilogueFwdINS6_IJS8_SA_S9_EEENS6_IJNS7_ILi1EEESI_SI_EEESC_SE_Li256ELb0ELb1ELb0ELb0EEENS1_30DynamicPersistentTileSchedulerILi256ELi256ELb0ELb1ELb0EEEEEEEEEvNT_6ParamsE)
        .other          _ZN7cutlass13device_kernelIN5flash19enable_sm80_to_sm89INS1_16FlashAttnFwdSm80INS1_25CollectiveMainloopFwdSm80ILi8ELi2ELb0EN4cute5tupleIJNS5_1CILi128EEENS7_ILi64EEENS7_ILi192EEEEEELi192ENS_10bfloat16_tEfNS_4arch4Sm80ELb1ELb0ELb0ELb0ELb1ELb0ELb1ELb0EEENS1_21CollectiveEpilogueFwdINS6_IJS8_SA_S9_EEENS6_IJNS7_ILi1EEESI_SI_EEESC_SE_Li256ELb0ELb1ELb0ELb0EEENS1_30DynamicPersistentTileSchedulerILi256ELi256ELb0ELb1ELb0EEEEEEEEEvNT_6ParamsE,@"STO_CUDA_ENTRY STV_DEFAULT"
_ZN7cutlass13device_kernelIN5flash19enable_sm80_to_sm89INS1_16FlashAttnFwdSm80INS1_25CollectiveMainloopFwdSm80ILi8ELi2ELb0EN4cute5tupleIJNS5_1CILi128EEENS7_ILi64EEENS7_ILi192EEEEEELi192ENS_10bfloat16_tEfNS_4arch4Sm80ELb1ELb0ELb0ELb0ELb1ELb0ELb1ELb0EEENS1_21CollectiveEpilogueFwdINS6_IJS8_SA_S9_EEENS6_IJNS7_ILi1EEESI_SI_EEESC_SE_Li256ELb0ELb1ELb0ELb0EEENS1_30DynamicPersistentTileSchedulerILi256ELi256ELb0ELb1ELb0EEEEEEEEEvNT_6ParamsE:
[----:B------:R-:W-:Y:S01]  /*0000*/  LDC R1, c[0x0][0x37c] ;  /* 0x0000df00ff017b82 */ /* 0x000fe20000000800 */
[----:B------:R-:W-:Y:S05]  /*0010*/  EXIT ;  /* 0x000000000000794d */ /* 0x000fea0003800000 */
.L_x_15:
        /* <DEDUP_REMOVED lines=14> */
.L_x_33:


//--------------------- .text._ZN7cutlass13device_kernelIN5flash19enable_sm80_to_sm89INS1_16FlashAttnFwdSm80INS1_25CollectiveMainloopFwdSm80ILi8ELi2ELb0EN4cute5tupleIJNS5_1CILi128EEENS7_ILi64EEENS7_ILi192EEEEEELi192ENS_10bfloat16_tEfNS_4arch4Sm80ELb1ELb0ELb0ELb1ELb1ELb0ELb1ELb0EEENS1_21CollectiveEpilogueFwdINS6_IJS8_SA_S9_EEENS6_IJNS7_ILi1EEESI_SI_EEESC_SE_Li256ELb1ELb1ELb0ELb0EEENS1_19SingleTileSchedulerILb1ELb0ELb1ELi128EEEEEEEEEvNT_6ParamsE --------------------------
	.section	.text._ZN7cutlass13device_kernelIN5flash19enable_sm80_to_sm89INS1_16FlashAttnFwdSm80INS1_25CollectiveMainloopFwdSm80ILi8ELi2ELb0EN4cute5tupleIJNS5_1CILi128EEENS7_ILi64EEENS7_ILi192EEEEEELi192ENS_10bfloat16_tEfNS_4arch4Sm80ELb1ELb0ELb0ELb1ELb1ELb0ELb1ELb0EEENS1_21CollectiveEpilogueFwdINS6_IJS8_SA_S9_EEENS6_IJNS7_ILi1EEESI_SI_EEESC_SE_Li256ELb1ELb1ELb0ELb0EEENS1_19SingleTileSchedulerILb1ELb0ELb1ELi128EEEEEEEEEvNT_6ParamsE,"ax",@progbits
	.align	128
.text._ZN7cutlass13device_kernelIN5flash19enable_sm80_to_sm89INS1_16FlashAttnFwdSm80INS1_25CollectiveMainloopFwdSm80ILi8ELi2ELb0EN4cute5tupleIJNS5_1CILi128EEENS7_ILi64EEENS7_ILi192EEEEEELi192ENS_10bfloat16_tEfNS_4arch4Sm80ELb1ELb0ELb0ELb1ELb1ELb0ELb1ELb0EEENS1_21CollectiveEpilogueFwdINS6_IJS8_SA_S9_EEENS6_IJNS7_ILi1EEESI_SI_EEESC_SE_Li256ELb1ELb1ELb0ELb0EEENS1_19SingleTileSchedulerILb1ELb0ELb1ELi128EEEEEEEEEvNT_6ParamsE:
        .type           _ZN7cutlass13device_kernelIN5flash19enable_sm80_to_sm89INS1_16FlashAttnFwdSm80INS1_25CollectiveMainloopFwdSm80ILi8ELi2ELb0EN4cute5tupleIJNS5_1CILi128EEENS7_ILi64EEENS7_ILi192EEEEEELi192ENS_10bfloat16_tEfNS_4arch4Sm80ELb1ELb0ELb0ELb1ELb1ELb0ELb1ELb0EEENS1_21CollectiveEpilogueFwdINS6_IJS8_SA_S9_EEENS6_IJNS7_ILi1EEESI_SI_EEESC_SE_Li256ELb1ELb1ELb0ELb0EEENS1_19SingleTileSchedulerILb1ELb0ELb1ELi128EEEEEEEEEvNT_6ParamsE,@function
        .size           _ZN7cutlass13device_kernelIN5flash19enable_sm80_to_sm89INS1_16FlashAttnFwdSm80INS1_25CollectiveMainloopFwdSm80ILi8ELi2ELb0EN4cute5tupleIJNS5_1CILi128EEENS7_ILi64EEENS7_ILi192EEEEEELi192ENS_10bfloat16_tEfNS_4arch4Sm80ELb1ELb0ELb0ELb1ELb1ELb0ELb1ELb0EEENS1_21CollectiveEpilogueFwdINS6_IJS8_SA_S9_EEENS6_IJNS7_ILi1EEESI_SI_EEESC_SE_Li256ELb1ELb1ELb0ELb0EEENS1_19SingleTileSchedulerILb1ELb0ELb1ELi128EEEEEEEEEvNT_6ParamsE,(.L_x_34 - _ZN7cutlass13device_kernelIN5flash19enable_sm80_to_sm89INS1_16FlashAttnFwdSm80INS1_25CollectiveMainloopFwdSm80ILi8ELi2ELb0EN4cute5tupleIJNS5_1CILi128EEENS7_ILi64EEENS7_ILi192EEEEEELi192ENS_10bfloat16_tEfNS_4arch4Sm80ELb1ELb0ELb0ELb1ELb1ELb0ELb1ELb0EEENS1_21CollectiveEpilogueFwdINS6_IJS8_SA_S9_EEENS6_IJNS7_ILi1EEESI_SI_EEESC_SE_Li256ELb1ELb1ELb0ELb0EEENS1_19SingleTileSchedulerILb1ELb0ELb1ELi128EEEEEEEEEvNT_6ParamsE)
        .other          _ZN7cutlass13device_kernelIN5flash19enable_sm80_to_sm89INS1_16FlashAttnFwdSm80INS1_25CollectiveMainloopFwdSm80ILi8ELi2ELb0EN4cute5tupleIJNS5_1CILi128EEENS7_ILi64EEENS7_ILi192EEEEEELi192ENS_10bfloat16_tEfNS_4arch4Sm80ELb1ELb0ELb0ELb1ELb1ELb0ELb1ELb0EEENS1_21CollectiveEpilogueFwdINS6_IJS8_SA_S9_EEENS6_IJNS7_ILi1EEESI_SI_EEESC_SE_Li256ELb1ELb1ELb0ELb0EEENS1_19SingleTileSchedulerILb1ELb0ELb1ELi128EEEEEEEEEvNT_6ParamsE,@"STO_CUDA_ENTRY STV_DEFAULT"
_ZN7cutlass13device_kernelIN5flash19enable_sm80_to_sm89INS1_16FlashAttnFwdSm80INS1_25CollectiveMainloopFwdSm80ILi8ELi2ELb0EN4cute5tupleIJNS5_1CILi128EEENS7_ILi64EEENS7_ILi192EEEEEELi192ENS_10bfloat16_tEfNS_4arch4Sm80ELb1ELb0ELb0ELb1ELb1ELb0ELb1ELb0EEENS1_21CollectiveEpilogueFwdINS6_IJS8_SA_S9_EEENS6_IJNS7_ILi1EEESI_SI_EEESC_SE_Li256ELb1ELb1ELb0ELb0EEENS1_19SingleTileSchedulerILb1ELb0ELb1ELi128EEEEEEEEEvNT_6ParamsE:
[----:B------:R-:W-:Y:S01]  /*0000*/  LDC R1, c[0x0][0x37c] ;  /* 0x0000df00ff017b82 */ /* 0x000fe20000000800 */
[----:B------:R-:W-:Y:S05]  /*0010*/  EXIT ;  /* 0x000000000000794d */ /* 0x000fea0003800000 */
.L_x_16:
        /* <DEDUP_REMOVED lines=14> */
.L_x_34:


//--------------------- .text._ZN7cutlass13device_kernelIN5flash19enable_sm80_to_sm89INS1_16FlashAttnFwdSm80INS1_25CollectiveMainloopFwdSm80ILi8ELi2ELb0EN4cute5tupleIJNS5_1CILi128EEENS7_ILi64EEENS7_ILi192EEEEEELi192ENS_10bfloat16_tEfNS_4arch4Sm80ELb1ELb0ELb0ELb1ELb1ELb1ELb1ELb0EEENS1_21CollectiveEpilogueFwdINS6_IJS8_SA_S9_EEENS6_IJNS7_ILi1EEESI_SI_EEESC_SE_Li256ELb1ELb1ELb0ELb0EEENS1_19SingleTileSchedulerILb1ELb0ELb1ELi128EEEEEEEEEvNT_6ParamsE --------------------------
	.section	.text._ZN7cutlass13device_kernelIN5flash19enable_sm80_to_sm89INS1_16FlashAttnFwdSm80INS1_25CollectiveMainloopFwdSm80ILi8ELi2ELb0EN4cute5tupleIJNS5_1CILi128EEENS7_ILi64EEENS7_ILi192EEEEEELi192ENS_10bfloat16_tEfNS_4arch4Sm80ELb1ELb0ELb0ELb1ELb1ELb1ELb1ELb0EEENS1_21CollectiveEpilogueFwdINS6_IJS8_SA_S9_EEENS6_IJNS7_ILi1EEESI_SI_EEESC_SE_Li256ELb1ELb1ELb0ELb0EEENS1_19SingleTileSchedulerILb1ELb0ELb1ELi128EEEEEEEEEvNT_6ParamsE,"ax",@progbits
	.align	128
.text._ZN7cutlass13device_kernelIN5flash19enable_sm80_to_sm89INS1_16FlashAttnFwdSm80INS1_25CollectiveMainloopFwdSm80ILi8ELi2ELb0EN4cute5tupleIJNS5_1CILi128EEENS7_ILi64EEENS7_ILi192EEEEEELi192ENS_10bfloat16_tEfNS_4arch4Sm80ELb1ELb0ELb0ELb1ELb1ELb1ELb1ELb0EEENS1_21CollectiveEpilogueFwdINS6_IJS8_SA_S9_EEENS6_IJNS7_ILi1EEESI_SI_EEESC_SE_Li256ELb1ELb1ELb0ELb0EEENS1_19SingleTileSchedulerILb1ELb0ELb1ELi128EEEEEEEEEvNT_6ParamsE:
        .type           _ZN7cutlass13device_kernelIN5flash19enable_sm80_to_sm89INS1_16FlashAttnFwdSm80INS1_25CollectiveMainloopFwdSm80ILi8ELi2ELb0EN4cute5tupleIJNS5_1CILi128EEENS7_ILi64EEENS7_ILi192EEEEEELi192ENS_10bfloat16_tEfNS_4arch4Sm80ELb1ELb0ELb0ELb1ELb1ELb1ELb1ELb0EEENS1_21CollectiveEpilogueFwdINS6_IJS8_SA_S9_EEENS6_IJNS7_ILi1EEESI_SI_EEESC_SE_Li256ELb1ELb1ELb0ELb0EEENS1_19SingleTileSchedulerILb1ELb0ELb1ELi128EEEEEEEEEvNT_6ParamsE,@function
        .size           _ZN7cutlass13device_kernelIN5flash19enable_sm80_to_sm89INS1_16FlashAttnFwdSm80INS1_25CollectiveMainloopFwdSm80ILi8ELi2ELb0EN4cute5tupleIJNS5_1CILi128EEENS7_ILi64EEENS7_ILi192EEEEEELi192ENS_10bfloat16_tEfNS_4arch4Sm80ELb1ELb0ELb0ELb1ELb1ELb1ELb1ELb0EEENS1_21CollectiveEpilogueFwdINS6_IJS8_SA_S9_EEENS6_IJNS7_ILi1EEESI_SI_EEESC_SE_Li256ELb1ELb1ELb0ELb0EEENS1_19SingleTileSchedulerILb1ELb0ELb1ELi128EEEEEEEEEvNT_6ParamsE,(.L_x_35 - _ZN7cutlass13device_kernelIN5flash19enable_sm80_to_sm89INS1_16FlashAttnFwdSm80INS1_25CollectiveMainloopFwdSm80ILi8ELi2ELb0EN4cute5tupleIJNS5_1CILi128EEENS7_ILi64EEENS7_ILi192EEEEEELi192ENS_10bfloat16_tEfNS_4arch4Sm80ELb1ELb0ELb0ELb1ELb1ELb1ELb1ELb0EEENS1_21CollectiveEpilogueFwdINS6_IJS8_SA_S9_EEENS6_IJNS7_ILi1EEESI_SI_EEESC_SE_Li256ELb1ELb1ELb0ELb0EEENS1_19SingleTileSchedulerILb1ELb0ELb1ELi128EEEEEEEEEvNT_6ParamsE)
        .other          _ZN7cutlass13device_kernelIN5flash19enable_sm80_to_sm89INS1_16FlashAttnFwdSm80INS1_25CollectiveMainloopFwdSm80ILi8ELi2ELb0EN4cute5tupleIJNS5_1CILi128EEENS7_ILi64EEENS7_ILi192EEEEEELi192ENS_10bfloat16_tEfNS_4arch4Sm80ELb1ELb0ELb0ELb1ELb1ELb1ELb1ELb0EEENS1_21CollectiveEpilogueFwdINS6_IJS8_SA_S9_EEENS6_IJNS7_ILi1EEESI_SI_EEESC_SE_Li256ELb1ELb1ELb0ELb0EEENS1_19SingleTileSchedulerILb1ELb0ELb1ELi128EEEEEEEEEvNT_6ParamsE,@"STO_CUDA_ENTRY STV_DEFAULT"
_ZN7cutlass13device_kernelIN5flash19enable_sm80_to_sm89INS1_16FlashAttnFwdSm80INS1_25CollectiveMainloopFwdSm80ILi8ELi2ELb0EN4cute5tupleIJNS5_1CILi128EEENS7_ILi64EEENS7_ILi192EEEEEELi192ENS_10bfloat16_tEfNS_4arch4Sm80ELb1ELb0ELb0ELb1ELb1ELb1ELb1ELb0EEENS1_21CollectiveEpilogueFwdINS6_IJS8_SA_S9_EEENS6_IJNS7_ILi1EEESI_SI_EEESC_SE_Li256ELb1ELb1ELb0ELb0EEENS1_19SingleTileSchedulerILb1ELb0ELb1ELi128EEEEEEEEEvNT_6ParamsE:
[----:B------:R-:W-:Y:S01]  /*0000*/  LDC R1, c[0x0][0x37c] ;  /* 0x0000df00ff017b82 */ /* 0x000fe20000000800 */
[----:B------:R-:W-:Y:S05]  /*0010*/  EXIT ;  /* 0x000000000000794d */ /* 0x000fea0003800000 */
.L_x_17:
        /* <DEDUP_REMOVED lines=14> */
.L_x_35:


//--------------------- .nv.shared.reserved.0     --------------------------
	.section	.nv.shared.reserved.0,"aw",@nobits
	.weak		__nv_reservedSMEM_offset_0_alias
	.size		__nv_reservedSMEM_offset_0_alias, 0, 64
	.other		__nv_reservedSMEM_offset_0_alias,@"STO_CUDA_RESERVED_SHARED STV_DEFAULT"
__nv_reservedSMEM_offset_0_alias:
	.zero		0
	.zero		64


//--------------------- .nv.global                --------------------------
	.section	.nv.global,"aw",@nobits
.nv.global:
	.type		_ZN72_INTERNAL_ba7efca6_36_flash_fwd_hdim192_bf16_paged_sm80_cu_ceb34e2a_32724cute1_E,@object
	.size		_ZN72_INTERNAL_ba7efca6_36_flash_fwd_hdim192_bf16_paged_sm80_cu_ceb34e2a_32724cute1_E,(_ZN72_INTERNAL_ba7efca6_36_flash_fwd_hdim192_bf16_paged_sm80_cu_ceb34e2a_32724cuda3std3__45__cpo6cbeginE - _ZN72_INTERNAL_ba7efca6_36_flash_fwd_hdim192_bf16_paged_sm80_cu_ceb34e2a_32724cute1_E)
_ZN72_INTERNAL_ba7efca6_36_flash_fwd_hdim192_bf16_paged_sm80_cu_ceb34e2a_32724cute1_E:
	.zero		1
	.type		_ZN72_INTERNAL_ba7efca6_36_flash_fwd_hdim192_bf16_paged_sm80_cu_ceb34e2a_32724cuda3std3__45__cpo6cbeginE,@object
	.size		_ZN72_INTERNAL_ba7efca6_36_flash_fwd_hdim192_bf16_paged_sm80_cu_ceb34e2a_32724cuda3std3__45__cpo6cbeginE,(_ZN72_INTERNAL_ba7efca6_36_flash_fwd_hdim192_bf16_paged_sm80_cu_ceb34e2a_32724cuda3std3__48in_placeE - _ZN72_INTERNAL_ba7efca6_36_flash_fwd_hdim192_bf16_paged_sm80_cu_ceb34e2a_32724cuda3std3__45__cpo6cbeginE)
_ZN72_INTERNAL_ba7efca6_36_flash_fwd_hdim192_bf16_paged_sm80_cu_ceb34e2a_32724cuda3std3__45__cpo6cbeginE:
	.zero		1
	.type		_ZN72_INTERNAL_ba7efca6_36_flash_fwd_hdim192_bf16_paged_sm80_cu_ceb34e2a_32724cuda3std3__48in_placeE,@object
	.size		_ZN72_INTERNAL_ba7efca6_36_flash_fwd_hdim192_bf16_paged_sm80_cu_ceb34e2a_32724cuda3std3__48in_placeE,(_ZN72_INTERNAL_ba7efca6_36_flash_fwd_hdim192_bf16_paged_sm80_cu_ceb34e2a_32724cuda3std6ranges3__45__cpo9iter_moveE - _ZN72_INTERNAL_ba7efca6_36_flash_fwd_hdim192_bf16_paged_sm80_cu_ceb34e2a_32724cuda3std3__48in_placeE)
_ZN72_INTERNAL_ba7efca6_36_flash_fwd_hdim192_bf16_paged_sm80_cu_ceb34e2a_32724cuda3std3__48in_placeE:
	.zero		1
	.type		_ZN72_INTERNAL_ba7efca6_36_flash_fwd_hdim192_bf16_paged_sm80_cu_ceb34e2a_32724cuda3std6ranges3__45__cpo9iter_moveE,@object
	.size		_ZN72_INTERNAL_ba7efca6_36_flash_fwd_hdim192_bf16_paged_sm80_cu_ceb34e2a_32724cuda3std6ranges3__45__cpo9iter_moveE,(_ZN72_INTERNAL_ba7efca6_36_flash_fwd_hdim192_bf16_paged_sm80_cu_ceb34e2a_32724cuda3std3__45__cpo5beginE - _ZN72_INTERNAL_ba7efca6_36_flash_fwd_hdim192_bf16_paged_sm80_cu_ceb34e2a_32724cuda3std6ranges3__45__cpo9iter_moveE)
_ZN72_INTERNAL_ba7efca6_36_flash_fwd_hdim192_bf16_paged_sm80_cu_ceb34e2a_32724cuda3std6ranges3__45__cpo9iter_moveE:
	.zero		1
	.type		_ZN72_INTERNAL_ba7efca6_36_flash_fwd_hdim192_bf16_paged_sm80_cu_ceb34e2a_32724cuda3std3__45__cpo5beginE,@object
	.size		_ZN72_INTERNAL_ba7efca6_36_flash_fwd_hdim192_bf16_paged_sm80_cu_ceb34e2a_32724cuda3std3__45__cpo5beginE,(_ZN72_INTERNAL_ba7efca6_36_flash_fwd_hdim192_bf16_paged_sm80_cu_ceb34e2a_32724cuda3std3__474_GLOBAL__N__ba7efca6_36_flash_fwd_hdim192_bf16_paged_sm80_cu_ceb34e2a_32726ignoreE - _ZN72_INTERNAL_ba7efca6_36_flash_fwd_hdim192_bf16_paged_sm80_cu_ceb34e2a_32724cuda3std3__45__cpo5beginE)
_ZN72_INTERNAL_ba7efca6_36_flash_fwd_hdim192_bf16_paged_sm80_cu_ceb34e2a_32724cuda3std3__45__cpo5beginE:
	.zero		1
	.type		_ZN72_INTERNAL_ba7efca6_36_flash_fwd_hdim192_bf16_paged_sm80_cu_ceb34e2a_32724cuda3std3__474_GLOBAL__N__ba7efca6_36_flash_fwd_hdim192_bf16_paged_sm80_cu_ceb34e2a_32726ignoreE,@object
	.size		_ZN72_INTERNAL_ba7efca6_36_flash_fwd_hdim192_bf16_paged_sm80_cu_ceb34e2a_32724cuda3std3__474_GLOBAL__N__ba7efca6_36_flash_fwd_hdim192_bf16_paged_sm80_cu_ceb34e2a_32726ignoreE,(_ZN72_INTERNAL_ba7efca6_36_flash_fwd_hdim192_bf16_paged_sm80_cu_ceb34e2a_32724cute7productE - _ZN72_INTERNAL_ba7efca6_36_flash_fwd_hdim192_bf16_paged_sm80_cu_ceb34e2a_32724cuda3std3__474_GLOBAL__N__ba7efca6_36_flash_fwd_hdim192_bf16_paged_sm80_cu_ceb34e2a_32726ignoreE)
_ZN72_INTERNAL_ba7efca6_36_flash_fwd_hdim192_bf16_paged_sm80_cu_ceb34e2a_32724cuda3std3__474_GLOBAL__N__ba7efca6_36_flash_fwd_hdim192_bf16_paged_sm80_cu_ceb34e2a_32726ignoreE:
	.zero		1
	.type		_ZN72_INTERNAL_ba7efca6_36_flash_fwd_hdim192_bf16_paged_sm80_cu_ceb34e2a_32724cute7productE,@object
	.size		_ZN72_INTERNAL_ba7efca6_36_flash_fwd_hdim192_bf16_paged_sm80_cu_ceb34e2a_32724cute7productE,(_ZN72_INTERNAL_ba7efca6_36_flash_fwd_hdim192_bf16_paged_sm80_cu_ceb34e2a_32724cuda3std3__45__cpo3endE - _ZN72_INTERNAL_ba7efca6_36_flash_fwd_hdim192_bf16_paged_sm80_cu_ceb34e2a_32724cute7productE)
_ZN72_INTERNAL_ba7efca6_36_flash_fwd_hdim192_bf16_paged_sm80_cu_ceb34e2a_32724cute7productE:
	.zero		1
	.type		_ZN72_INTERNAL_ba7efca6_36_flash_fwd_hdim192_bf16_paged_sm80_cu_ceb34e2a_32724cuda3std3__45__cpo3endE,@object
	.size		_ZN72_INTERNAL_ba7efca6_36_flash_fwd_hdim192_bf16_paged_sm80_cu_ceb34e2a_32724cuda3std3__45__cpo3endE,(_ZN72_INTERNAL_ba7efca6_36_flash_fwd_hdim192_bf16_paged_sm80_cu_ceb34e2a_32724cuda3std3__419piecewise_constructE - _ZN72_INTERNAL_ba7efca6_36_flash_fwd_hdim192_bf16_paged_sm80_cu_ceb34e2a_32724cuda3std3__45__cpo3endE)
_ZN72_INTERNAL_ba7efca6_36_flash_fwd_hdim192_bf16_paged_sm80_cu_ceb34e2a_32724cuda3std3__45__cpo3endE:
	.zero		1
	.type		_ZN72_INTERNAL_ba7efca6_36_flash_fwd_hdim192_bf16_paged_sm80_cu_ceb34e2a_32724cuda3std3__419piecewise_constructE,@object
	.size		_ZN72_INTERNAL_ba7efca6_36_flash_fwd_hdim192_bf16_paged_sm80_cu_ceb34e2a_32724cuda3std3__419piecewise_constructE,(_ZN72_INTERNAL_ba7efca6_36_flash_fwd_hdim192_bf16_paged_sm80_cu_ceb34e2a_32724cuda3std3__45__cpo4cendE - _ZN72_INTERNAL_ba7efca6_36_flash_fwd_hdim192_bf16_paged_sm80_cu_ceb34e2a_32724cuda3std3__419piecewise_constructE)
_ZN72_INTERNAL_ba7efca6_36_flash_fwd_hdim192_bf16_paged_sm80_cu_ceb34e2a_32724cuda3std3__419piecewise_constructE:
	.zero		1
	.type		_ZN72_INTERNAL_ba7efca6_36_flash_fwd_hdim192_bf16_paged_sm80_cu_ceb34e2a_32724cuda3std3__45__cpo4cendE,@object
	.size		_ZN72_INTERNAL_ba7efca6_36_flash_fwd_hdim192_bf16_paged_sm80_cu_ceb34e2a_32724cuda3std3__45__cpo4cendE,(_ZN72_INTERNAL_ba7efca6_36_flash_fwd_hdim192_bf16_paged_sm80_cu_ceb34e2a_32724cuda3std6ranges3__45__cpo4swapE - _ZN72_INTERNAL_ba7efca6_36_flash_fwd_hdim192_bf16_paged_sm80_cu_ceb34e2a_32724cuda3std3__45__cpo4cendE)
_ZN72_INTERNAL_ba7efca6_36_flash_fwd_hdim192_bf16_paged_sm80_cu_ceb34e2a_32724cuda3std3__45__cpo4cendE:
	.zero		1
	.type		_ZN72_INTERNAL_ba7efca6_36_flash_fwd_hdim192_bf16_paged_sm80_cu_ceb34e2a_32724cuda3std6ranges3__45__cpo4swapE,@object
	.size		_ZN72_INTERNAL_ba7efca6_36_flash_fwd_hdim192_bf16_paged_sm80_cu_ceb34e2a_32724cuda3std6ranges3__45__cpo4swapE,(.L_7 - _ZN72_INTERNAL_ba7efca6_36_flash_fwd_hdim192_bf16_paged_sm80_cu_ceb34e2a_32724cuda3std6ranges3__45__cpo4swapE)
_ZN72_INTERNAL_ba7efca6_36_flash_fwd_hdim192_bf16_paged_sm80_cu_ceb34e2a_32724cuda3std6ranges3__45__cpo4swapE:
	.zero		1
.L_7:


//--------------------- .nv.constant0._ZN7cutlass13device_kernelIN5flash19enable_sm80_to_sm89INS1_16FlashAttnFwdSm80INS1_25CollectiveMainloopFwdSm80ILi8ELi1ELb0EN4cute5tupleIJNS5_1CILi128EEENS7_ILi64EEENS7_ILi192EEEEEELi192ENS_10bfloat16_tEfNS_4arch4Sm80ELb0ELb0ELb0ELb0ELb1ELb0ELb1ELb0EEENS1_21CollectiveEpilogueFwdINS6_IJS8_SA_S9_EEENS6_IJNS7_ILi1EEESI_SI_EEESC_SE_Li256ELb0ELb1ELb0ELb0EEENS1_19SingleTileSchedulerILb0ELb0ELb1ELi128EEEEEEEEEvNT_6ParamsE --------------------------
	.section	.nv.constant0._ZN7cutlass13device_kernelIN5flash19enable_sm80_to_sm89INS1_16FlashAttnFwdSm80INS1_25CollectiveMainloopFwdSm80ILi8ELi1ELb0EN4cute5tupleIJNS5_1CILi128EEENS7_ILi64EEENS7_ILi192EEEEEELi192ENS_10bfloat16_tEfNS_4arch4Sm80ELb0ELb0ELb0ELb0ELb1ELb0ELb1ELb0EEENS1_21CollectiveEpilogueFwdINS6_IJS8_SA_S9_EEENS6_IJNS7_ILi1EEESI_SI_EEESC_SE_Li256ELb0ELb1ELb0ELb0EEENS1_19SingleTileSchedulerILb0ELb0ELb1ELi128EEEEEEEEEvNT_6ParamsE,"a",@progbits
	.sectionflags	@""
	.align	4
.nv.constant0._ZN7cutlass13device_kernelIN5flash19enable_sm80_to_sm89INS1_16FlashAttnFwdSm80INS1_25CollectiveMainloopFwdSm80ILi8ELi1ELb0EN4cute5tupleIJNS5_1CILi128EEENS7_ILi64EEENS7_ILi192EEEEEELi192ENS_10bfloat16_tEfNS_4arch4Sm80ELb0ELb0ELb0ELb0ELb1ELb0ELb1ELb0EEENS1_21CollectiveEpilogueFwdINS6_IJS8_SA_S9_EEENS6_IJNS7_ILi1EEESI_SI_EEESC_SE_Li256ELb0ELb1ELb0ELb0EEENS1_19SingleTileSchedulerILb0ELb0ELb1ELi128EEEEEEEEEvNT_6ParamsE:
	.zero		1944


//--------------------- .nv.constant0._ZN7cutlass13device_kernelIN5flash19enable_sm80_to_sm89INS1_16FlashAttnFwdSm80INS1_25CollectiveMainloopFwdSm80ILi8ELi1ELb0EN4cute5tupleIJNS5_1CILi128EEENS7_ILi64EEENS7_ILi192EEEEEELi192ENS_10bfloat16_tEfNS_4arch4Sm80ELb0ELb0ELb0ELb1ELb1ELb0ELb1ELb0EEENS1_21CollectiveEpilogueFwdINS6_IJS8_SA_S9_EEENS6_IJNS7_ILi1EEESI_SI_EEESC_SE_Li256ELb1ELb1ELb0ELb0EEENS1_19SingleTileSchedulerILb1ELb0ELb1ELi128EEEEEEEEEvNT_6ParamsE --------------------------
	.section	.nv.constant0._ZN7cutlass13device_kernelIN5flash19enable_sm80_to_sm89INS1_16FlashAttnFwdSm80INS1_25CollectiveMainloopFwdSm80ILi8ELi1ELb0EN4cute5tupleIJNS5_1CILi128EEENS7_ILi64EEENS7_ILi192EEEEEELi192ENS_10bfloat16_tEfNS_4arch4Sm80ELb0ELb0ELb0ELb1ELb1ELb0ELb1ELb0EEENS1_21CollectiveEpilogueFwdINS6_IJS8_SA_S9_EEENS6_IJNS7_ILi1EEESI_SI_EEESC_SE_Li256ELb1ELb1ELb0ELb0EEENS1_19SingleTileSchedulerILb1ELb0ELb1ELi128EEEEEEEEEvNT_6ParamsE,"a",@progbits
	.sectionflags	@""
	.align	4
.nv.constant0._ZN7cutlass13device_kernelIN5flash19enable_sm80_to_sm89INS1_16FlashAttnFwdSm80INS1_25CollectiveMainloopFwdSm80ILi8ELi1ELb0EN4cute5tupleIJNS5_1CILi128EEENS7_ILi64EEENS7_ILi192EEEEEELi192ENS_10bfloat16_tEfNS_4arch4Sm80ELb0ELb0ELb0ELb1ELb1ELb0ELb1ELb0EEENS1_21CollectiveEpilogueFwdINS6_IJS8_SA_S9_EEENS6_IJNS7_ILi1EEESI_SI_EEESC_SE_Li256ELb1ELb1ELb0ELb0EEENS1_19SingleTileSchedulerILb1ELb0ELb1ELi128EEEEEEEEEvNT_6ParamsE:
	.zero		1944


//--------------------- .nv.constant0._ZN7cutlass13device_kernelIN5flash19enable_sm80_to_sm89INS1_16FlashAttnFwdSm80INS1_25CollectiveMainloopFwdSm80ILi8ELi1ELb0EN4cute5tupleIJNS5_1CILi128EEENS7_ILi64EEENS7_ILi192EEEEEELi192ENS_10bfloat16_tEfNS_4arch4Sm80ELb0ELb0ELb0ELb1ELb1ELb1ELb1ELb0EEENS1_21CollectiveEpilogueFwdINS6_IJS8_SA_S9_EEENS6_IJNS7_ILi1EEESI_SI_EEESC_SE_Li256ELb1ELb1ELb0ELb0EEENS1_19SingleTileSchedulerILb1ELb0ELb1ELi128EEEEEEEEEvNT_6ParamsE --------------------------
	.section	.nv.constant0._ZN7cutlass13device_kernelIN5flash19enable_sm80_to_sm89INS1_16FlashAttnFwdSm80INS1_25CollectiveMainloopFwdSm80ILi8ELi1ELb0EN4cute5tupleIJNS5_1CILi128EEENS7_ILi64EEENS7_ILi192EEEEEELi192ENS_10bfloat16_tEfNS_4arch4Sm80ELb0ELb0ELb0ELb1ELb1ELb1ELb1ELb0EEENS1_21CollectiveEpilogueFwdINS6_IJS8_SA_S9_EEENS6_IJNS7_ILi1EEESI_SI_EEESC_SE_Li256ELb1ELb1ELb0ELb0EEENS1_19SingleTileSchedulerILb1ELb0ELb1ELi128EEEEEEEEEvNT_6ParamsE,"a",@progbits
	.sectionflags	@""
	.align	4
.nv.constant0._ZN7cutlass13device_kernelIN5flash19enable_sm80_to_sm89INS1_16FlashAttnFwdSm80INS1_25CollectiveMainloopFwdSm80ILi8ELi1ELb0EN4cute5tupleIJNS5_1CILi128EEENS7_ILi64EEENS7_ILi192EEEEEELi192ENS_10bfloat16_tEfNS_4arch4Sm80ELb0ELb0ELb0ELb1ELb1ELb1ELb1ELb0EEENS1_21CollectiveEpilogueFwdINS6_IJS8_SA_S9_EEENS6_IJNS7_ILi1EEESI_SI_EEESC_SE_Li256ELb1ELb1ELb0ELb0EEENS1_19SingleTileSchedulerILb1ELb0ELb1ELi128EEEEEEEEEvNT_6ParamsE:
	.zero		1944


//--------------------- .nv.constant0._ZN7cutlass13device_kernelIN5flash19enable_sm80_to_sm89INS1_16FlashAttnFwdSm80INS1_25CollectiveMainloopFwdSm80ILi8ELi1ELb0EN4cute5tupleIJNS5_1CILi128EEENS7_ILi64EEENS7_ILi192EEEEEELi192ENS_10bfloat16_tEfNS_4arch4Sm80ELb0ELb1ELb0ELb0ELb1ELb0ELb1ELb0EEENS1_21CollectiveEpilogueFwdINS6_IJS8_SA_S9_EEENS6_IJNS7_ILi1EEESI_SI_EEESC_SE_Li256ELb0ELb1ELb0ELb0EEENS1_19SingleTileSchedulerILb0ELb0ELb1ELi128EEEEEEEEEvNT_6ParamsE --------------------------
	.section	.nv.constant0._ZN7cutlass13device_kernelIN5flash19enable_sm80_to_sm89INS1_16FlashAttnFwdSm80INS1_25CollectiveMainloopFwdSm80ILi8ELi1ELb0EN4cute5tupleIJNS5_1CILi128EEENS7_ILi64EEENS7_ILi192EEEEEELi192ENS_10bfloat16_tEfNS_4arch4Sm80ELb0ELb1ELb0ELb0ELb1ELb0ELb1ELb0EEENS1_21CollectiveEpilogueFwdINS6_IJS8_SA_S9_EEENS6_IJNS7_ILi1EEESI_SI_EEESC_SE_Li256ELb0ELb1ELb0ELb0EEENS1_19SingleTileSchedulerILb0ELb0ELb1ELi128EEEEEEEEEvNT_6ParamsE,"a",@progbits
	.sectionflags	@""
	.align	4
.nv.constant0._ZN7cutlass13device_kernelIN5flash19enable_sm80_to_sm89INS1_16FlashAttnFwdSm80INS1_25CollectiveMainloopFwdSm80ILi8ELi1ELb0EN4cute5tupleIJNS5_1CILi128EEENS7_ILi64EEENS7_ILi192EEEEEELi192ENS_10bfloat16_tEfNS_4arch4Sm80ELb0ELb1ELb0ELb0ELb1ELb0ELb1ELb0EEENS1_21CollectiveEpilogueFwdINS6_IJS8_SA_S9_EEENS6_IJNS7_ILi1EEESI_SI_EEESC_SE_Li256ELb0ELb1ELb0ELb0EEENS1_19SingleTileSchedulerILb0ELb0ELb1ELi128EEEEEEEEEvNT_6ParamsE:
	.zero		1944


//--------------------- .nv.constant0._ZN7cutlass13device_kernelIN5flash19enable_sm80_to_sm89INS1_16FlashAttnFwdSm80INS1_25CollectiveMainloopFwdSm80ILi8ELi1ELb0EN4cute5tupleIJNS5_1CILi128EEENS7_ILi64EEENS7_ILi192EEEEEELi192ENS_10bfloat16_tEfNS_4arch4Sm80ELb0ELb1ELb0ELb1ELb1ELb0ELb1ELb0EEENS1_21CollectiveEpilogueFwdINS6_IJS8_SA_S9_EEENS6_IJNS7_ILi1EEESI_SI_EEESC_SE_Li256ELb1ELb1ELb0ELb0EEENS1_19SingleTileSchedulerILb1ELb0ELb1ELi128EEEEEEEEEvNT_6ParamsE --------------------------
	.section	.nv.constant0._ZN7cutlass13device_kernelIN5flash19enable_sm80_to_sm89INS1_16FlashAttnFwdSm80INS1_25CollectiveMainloopFwdSm80ILi8ELi1ELb0EN4cute5tupleIJNS5_1CILi128EEENS7_ILi64EEENS7_ILi192EEEEEELi192ENS_10bfloat16_tEfNS_4arch4Sm80ELb0ELb1ELb0ELb1ELb1ELb0ELb1ELb0EEENS1_21CollectiveEpilogueFwdINS6_IJS8_SA_S9_EEENS6_IJNS7_ILi1EEESI_SI_EEESC_SE_Li256ELb1ELb1ELb0ELb0EEENS1_19SingleTileSchedulerILb1ELb0ELb1ELi128EEEEEEEEEvNT_6ParamsE,"a",@progbits
	.sectionflags	@""
	.align	4
.nv.constant0._ZN7cutlass13device_kernelIN5flash19enable_sm80_to_sm89INS1_16FlashAttnFwdSm80INS1_25CollectiveMainloopFwdSm80ILi8ELi1ELb0EN4cute5tupleIJNS5_1CILi128EEENS7_ILi64EEENS7_ILi192EEEEEELi192ENS_10bfloat16_tEfNS_4arch4Sm80ELb0ELb1ELb0ELb1ELb1ELb0ELb1ELb0EEENS1_21CollectiveEpilogueFwdINS6_IJS8_SA_S9_EEENS6_IJNS7_ILi1EEESI_SI_EEESC_SE_Li256ELb1ELb1ELb0ELb0EEENS1_19SingleTileSchedulerILb1ELb0ELb1ELi128EEEEEEEEEvNT_6ParamsE:
	.zero		1944


//--------------------- .nv.constant0._ZN7cutlass13device_kernelIN5flash19enable_sm80_to_sm89INS1_16FlashAttnFwdSm80INS1_25CollectiveMainloopFwdSm80ILi8ELi1ELb0EN4cute5tupleIJNS5_1CILi128EEENS7_ILi64EEENS7_ILi192EEEEEELi192ENS_10bfloat16_tEfNS_4arch4Sm80ELb0ELb1ELb0ELb1ELb1ELb1ELb1ELb0EEENS1_21CollectiveEpilogueFwdINS6_IJS8_SA_S9_EEENS6_IJNS7_ILi1EEESI_SI_EEESC_SE_Li256ELb1ELb1ELb0ELb0EEENS1_19SingleTileSchedulerILb1ELb0ELb1ELi128EEEEEEEEEvNT_6ParamsE --------------------------
	.section	.nv.constant0._ZN7cutlass13device_kernelIN5flash19enable_sm80_to_sm89INS1_16FlashAttnFwdSm80INS1_25CollectiveMainloopFwdSm80ILi8ELi1ELb0EN4cute5tupleIJNS5_1CILi128EEENS7_ILi64EEENS7_ILi192EEEEEELi192ENS_10bfloat16_tEfNS_4arch4Sm80ELb0ELb1ELb0ELb1ELb1ELb1ELb1ELb0EEENS1_21CollectiveEpilogueFwdINS6_IJS8_SA_S9_EEENS6_IJNS7_ILi1EEESI_SI_EEESC_SE_Li256ELb1ELb1ELb0ELb0EEENS1_19SingleTileSchedulerILb1ELb0ELb1ELi128EEEEEEEEEvNT_6ParamsE,"a",@progbits
	.sectionflags	@""
	.align	4
.nv.constant0._ZN7cutlass13device_kernelIN5flash19enable_sm80_to_sm89INS1_16FlashAttnFwdSm80INS1_25CollectiveMainloopFwdSm80ILi8ELi1ELb0EN4cute5tupleIJNS5_1CILi128EEENS7_ILi64EEENS7_ILi192EEEEEELi192ENS_10bfloat16_tEfNS_4arch4Sm80ELb0ELb1ELb0ELb1ELb1ELb1ELb1ELb0EEENS1_21CollectiveEpilogueFwdINS6_IJS8_SA_S9_EEENS6_IJNS7_ILi1EEESI_SI_EEESC_SE_Li256ELb1ELb1ELb0ELb0EEENS1_19SingleTileSchedulerILb1ELb0ELb1ELi128EEEEEEEEEvNT_6ParamsE:
	.zero		1944


//--------------------- .nv.constant0._ZN7cutlass13device_kernelIN5flash19enable_sm80_to_sm89INS1_16FlashAttnFwdSm80INS1_25CollectiveMainloopFwdSm80ILi8ELi1ELb0EN4cute5tupleIJNS5_1CILi128EEENS7_ILi64EEENS7_ILi192EEEEEELi192ENS_10bfloat16_tEfNS_4arch4Sm80ELb1ELb0ELb0ELb0ELb1ELb0ELb1ELb0EEENS1_21CollectiveEpilogueFwdINS6_IJS8_SA_S9_EEENS6_IJNS7_ILi1EEESI_SI_EEESC_SE_Li256ELb0ELb1ELb0ELb0EEENS1_30DynamicPersistentTileSchedulerILi256ELi256ELb0ELb1ELb0EEEEEEEEEvNT_6ParamsE --------------------------
	.section	.nv.constant0._ZN7cutlass13device_kernelIN5flash19enable_sm80_to_sm89INS1_16FlashAttnFwdSm80INS1_25CollectiveMainloopFwdSm80ILi8ELi1ELb0EN4cute5tupleIJNS5_1CILi128EEENS7_ILi64EEENS7_ILi192EEEEEELi192ENS_10bfloat16_tEfNS_4arch4Sm80ELb1ELb0ELb0ELb0ELb1ELb0ELb1ELb0EEENS1_21CollectiveEpilogueFwdINS6_IJS8_SA_S9_EEENS6_IJNS7_ILi1EEESI_SI_EEESC_SE_Li256ELb0ELb1ELb0ELb0EEENS1_30DynamicPersistentTileSchedulerILi256ELi256ELb0ELb1ELb0EEEEEEEEEvNT_6ParamsE,"a",@progbits
	.sectionflags	@""
	.align	4
.nv.constant0._ZN7cutlass13device_kernelIN5flash19enable_sm80_to_sm89INS1_16FlashAttnFwdSm80INS1_25CollectiveMainloopFwdSm80ILi8ELi1ELb0EN4cute5tupleIJNS5_1CILi128EEENS7_ILi64EEENS7_ILi192EEEEEELi192ENS_10bfloat16_tEfNS_4arch4Sm80ELb1ELb0ELb0ELb0ELb1ELb0ELb1ELb0EEENS1_21CollectiveEpilogueFwdINS6_IJS8_SA_S9_EEENS6_IJNS7_ILi1EEESI_SI_EEESC_SE_Li256ELb0ELb1ELb0ELb0EEENS1_30DynamicPersistentTileSchedulerILi256ELi256ELb0ELb1ELb0EEEEEEEEEvNT_6ParamsE:
	.zero		1960


//--------------------- .nv.constant0._ZN7cutlass13device_kernelIN5flash19enable_sm80_to_sm89INS1_16FlashAttnFwdSm80INS1_25CollectiveMainloopFwdSm80ILi8ELi1ELb0EN4cute5tupleIJNS5_1CILi128EEENS7_ILi64EEENS7_ILi192EEEEEELi192ENS_10bfloat16_tEfNS_4arch4Sm80ELb1ELb0ELb0ELb1ELb1ELb0ELb1ELb0EEENS1_21CollectiveEpilogueFwdINS6_IJS8_SA_S9_EEENS6_IJNS7_ILi1EEESI_SI_EEESC_SE_Li256ELb1ELb1ELb0ELb0EEENS1_19SingleTileSchedulerILb1ELb0ELb1ELi128EEEEEEEEEvNT_6ParamsE --------------------------
	.section	.nv.constant0._ZN7cutlass13device_kernelIN5flash19enable_sm80_to_sm89INS1_16FlashAttnFwdSm80INS1_25CollectiveMainloopFwdSm80ILi8ELi1ELb0EN4cute5tupleIJNS5_1CILi128EEENS7_ILi64EEENS7_ILi192EEEEEELi192ENS_10bfloat16_tEfNS_4arch4Sm80ELb1ELb0ELb0ELb1ELb1ELb0ELb1ELb0EEENS1_21CollectiveEpilogueFwdINS6_IJS8_SA_S9_EEENS6_IJNS7_ILi1EEESI_SI_EEESC_SE_Li256ELb1ELb1ELb0ELb0EEENS1_19SingleTileSchedulerILb1ELb0ELb1ELi128EEEEEEEEEvNT_6ParamsE,"a",@progbits
	.sectionflags	@""
	.align	4
.nv.constant0._ZN7cutlass13device_kernelIN5flash19enable_sm80_to_sm89INS1_16FlashAttnFwdSm80INS1_25CollectiveMainloopFwdSm80ILi8ELi1ELb0EN4cute5tupleIJNS5_1CILi128EEENS7_ILi64EEENS7_ILi192EEEEEELi192ENS_10bfloat16_tEfNS_4arch4Sm80ELb1ELb0ELb0ELb1ELb1ELb0ELb1ELb0EEENS1_21CollectiveEpilogueFwdINS6_IJS8_SA_S9_EEENS6_IJNS7_ILi1EEESI_SI_EEESC_SE_Li256ELb1ELb1ELb0ELb0EEENS1_19SingleTileSchedulerILb1ELb0ELb1ELi128EEEEEEEEEvNT_6ParamsE:
	.zero		1944


//--------------------- .nv.constant0._ZN7cutlass13device_kernelIN5flash19enable_sm80_to_sm89INS1_16FlashAttnFwdSm80INS1_25CollectiveMainloopFwdSm80ILi8ELi1ELb0EN4cute5tupleIJNS5_1CILi128EEENS7_ILi64EEENS7_ILi192EEEEEELi192ENS_10bfloat16_tEfNS_4arch4Sm80ELb1ELb0ELb0ELb1ELb1ELb1ELb1ELb0EEENS1_21CollectiveEpilogueFwdINS6_IJS8_SA_S9_EEENS6_IJNS7_ILi1EEESI_SI_EEESC_SE_Li256ELb1ELb1ELb0ELb0EEENS1_19SingleTileSchedulerILb1ELb0ELb1ELi128EEEEEEEEEvNT_6ParamsE --------------------------
	.section	.nv.constant0._ZN7cutlass13device_kernelIN5flash19enable_sm80_to_sm89INS1_16FlashAttnFwdSm80INS1_25CollectiveMainloopFwdSm80ILi8ELi1ELb0EN4cute5tupleIJNS5_1CILi128EEENS7_ILi64EEENS7_ILi192EEEEEELi192ENS_10bfloat16_tEfNS_4arch4Sm80ELb1ELb0ELb0ELb1ELb1ELb1ELb1ELb0EEENS1_21CollectiveEpilogueFwdINS6_IJS8_SA_S9_EEENS6_IJNS7_ILi1EEESI_SI_EEESC_SE_Li256ELb1ELb1ELb0ELb0EEENS1_19SingleTileSchedulerILb1ELb0ELb1ELi128EEEEEEEEEvNT_6ParamsE,"a",@progbits
	.sectionflags	@""
	.align	4
.nv.constant0._ZN7cutlass13device_kernelIN5flash19enable_sm80_to_sm89INS1_16FlashAttnFwdSm80INS1_25CollectiveMainloopFwdSm80ILi8ELi1ELb0EN4cute5tupleIJNS5_1CILi128EEENS7_ILi64EEENS7_ILi192EEEEEELi192ENS_10bfloat16_tEfNS_4arch4Sm80ELb1ELb0ELb0ELb1ELb1ELb1ELb1ELb0EEENS1_21CollectiveEpilogueFwdINS6_IJS8_SA_S9_EEENS6_IJNS7_ILi1EEESI_SI_EEESC_SE_Li256ELb1ELb1ELb0ELb0EEENS1_19SingleTileSchedulerILb1ELb0ELb1ELi128EEEEEEEEEvNT_6ParamsE:
	.zero		1944


//--------------------- .nv.constant0._ZN7cutlass13device_kernelIN5flash19enable_sm80_to_sm89INS1_16FlashAttnFwdSm80INS1_25CollectiveMainloopFwdSm80ILi8ELi2ELb0EN4cute5tupleIJNS5_1CILi128EEENS7_ILi64EEENS7_ILi192EEEEEELi192ENS_10bfloat16_tEfNS_4arch4Sm80ELb0ELb0ELb0ELb0ELb1ELb0ELb1ELb0EEENS1_21CollectiveEpilogueFwdINS6_IJS8_SA_S9_EEENS6_IJNS7_ILi1EEESI_SI_EEESC_SE_Li256ELb0ELb1ELb0ELb0EEENS1_19SingleTileSchedulerILb0ELb0ELb1ELi128EEEEEEEEEvNT_6ParamsE --------------------------
	.section	.nv.constant0._ZN7cutlass13device_kernelIN5flash19enable_sm80_to_sm89INS1_16FlashAttnFwdSm80INS1_25CollectiveMainloopFwdSm80ILi8ELi2ELb0EN4cute5tupleIJNS5_1CILi128EEENS7_ILi64EEENS7_ILi192EEEEEELi192ENS_10bfloat16_tEfNS_4arch4Sm80ELb0ELb0ELb0ELb0ELb1ELb0ELb1ELb0EEENS1_21CollectiveEpilogueFwdINS6_IJS8_SA_S9_EEENS6_IJNS7_ILi1EEESI_SI_EEESC_SE_Li256ELb0ELb1ELb0ELb0EEENS1_19SingleTileSchedulerILb0ELb0ELb1ELi128EEEEEEEEEvNT_6ParamsE,"a",@progbits
	.sectionflags	@""
	.align	4
.nv.constant0._ZN7cutlass13device_kernelIN5flash19enable_sm80_to_sm89INS1_16FlashAttnFwdSm80INS1_25CollectiveMainloopFwdSm80ILi8ELi2ELb0EN4cute5tupleIJNS5_1CILi128EEENS7_ILi64EEENS7_ILi192EEEEEELi192ENS_10bfloat16_tEfNS_4arch4Sm80ELb0ELb0ELb0ELb0ELb1ELb0ELb1ELb0EEENS1_21CollectiveEpilogueFwdINS6_IJS8_SA_S9_EEENS6_IJNS7_ILi1EEESI_SI_EEESC_SE_Li256ELb0ELb1ELb0ELb0EEENS1_19SingleTileSchedulerILb0ELb0ELb1ELi128EEEEEEEEEvNT_6ParamsE:
	.zero		1944


//--------------------- .nv.constant0._ZN7cutlass13device_kernelIN5flash19enable_sm80_to_sm89INS1_16FlashAttnFwdSm80INS1_25CollectiveMainloopFwdSm80ILi8ELi2ELb0EN4cute5tupleIJNS5_1CILi128EEENS7_ILi64EEENS7_ILi192EEEEEELi192ENS_10bfloat16_tEfNS_4arch4Sm80ELb0ELb0ELb0ELb1ELb1ELb0ELb1ELb0EEENS1_21CollectiveEpilogueFwdINS6_IJS8_SA_S9_EEENS6_IJNS7_ILi1EEESI_SI_EEESC_SE_Li256ELb1ELb1ELb0ELb0EEENS1_19SingleTileSchedulerILb1ELb0ELb1ELi128EEEEEEEEEvNT_6ParamsE --------------------------
	.section	.nv.constant0._ZN7cutlass13device_kernelIN5flash19enable_sm80_to_sm89INS1_16FlashAttnFwdSm80INS1_25CollectiveMainloopFwdSm80ILi8ELi2ELb0EN4cute5tupleIJNS5_1CILi128EEENS7_ILi64EEENS7_ILi192EEEEEELi192ENS_10bfloat16_tEfNS_4arch4Sm80ELb0ELb0ELb0ELb1ELb1ELb0ELb1ELb0EEENS1_21CollectiveEpilogueFwdINS6_IJS8_SA_S9_EEENS6_IJNS7_ILi1EEESI_SI_EEESC_SE_Li256ELb1ELb1ELb0ELb0EEENS1_19SingleTileSchedulerILb1ELb0ELb1ELi128EEEEEEEEEvNT_6ParamsE,"a",@progbits
	.sectionflags	@""
	.align	4
.nv.constant0._ZN7cutlass13device_kernelIN5flash19enable_sm80_to_sm89INS1_16FlashAttnFwdSm80INS1_25CollectiveMainloopFwdSm80ILi8ELi2ELb0EN4cute5tupleIJNS5_1CILi128EEENS7_ILi64EEENS7_ILi192EEEEEELi192ENS_10bfloat16_tEfNS_4arch4Sm80ELb0ELb0ELb0ELb1ELb1ELb0ELb1ELb0EEENS1_21CollectiveEpilogueFwdINS6_IJS8_SA_S9_EEENS6_IJNS7_ILi1EEESI_SI_EEESC_SE_Li256ELb1ELb1ELb0ELb0EEENS1_19SingleTileSchedulerILb1ELb0ELb1ELi128EEEEEEEEEvNT_6ParamsE:
	.zero		1944


//--------------------- .nv.constant0._ZN7cutlass13device_kernelIN5flash19enable_sm80_to_sm89INS1_16FlashAttnFwdSm80INS1_25CollectiveMainloopFwdSm80ILi8ELi2ELb0EN4cute5tupleIJNS5_1CILi128EEENS7_ILi64EEENS7_ILi192EEEEEELi192ENS_10bfloat16_tEfNS_4arch4Sm80ELb0ELb0ELb0ELb1ELb1ELb1ELb1ELb0EEENS1_21CollectiveEpilogueFwdINS6_IJS8_SA_S9_EEENS6_IJNS7_ILi1EEESI_SI_EEESC_SE_Li256ELb1ELb1ELb0ELb0EEENS1_19SingleTileSchedulerILb1ELb0ELb1ELi128EEEEEEEEEvNT_6ParamsE --------------------------
	.section	.nv.constant0._ZN7cutlass13device_kernelIN5flash19enable_sm80_to_sm89INS1_16FlashAttnFwdSm80INS1_25CollectiveMainloopFwdSm80ILi8ELi2ELb0EN4cute5tupleIJNS5_1CILi128EEENS7_ILi64EEENS7_ILi192EEEEEELi192ENS_10bfloat16_tEfNS_4arch4Sm80ELb0ELb0ELb0ELb1ELb1ELb1ELb1ELb0EEENS1_21CollectiveEpilogueFwdINS6_IJS8_SA_S9_EEENS6_IJNS7_ILi1EEESI_SI_EEESC_SE_Li256ELb1ELb1ELb0ELb0EEENS1_19SingleTileSchedulerILb1ELb0ELb1ELi128EEEEEEEEEvNT_6ParamsE,"a",@progbits
	.sectionflags	@""
	.align	4
.nv.constant0._ZN7cutlass13device_kernelIN5flash19enable_sm80_to_sm89INS1_16FlashAttnFwdSm80INS1_25CollectiveMainloopFwdSm80ILi8ELi2ELb0EN4cute5tupleIJNS5_1CILi128EEENS7_ILi64EEENS7_ILi192EEEEEELi192ENS_10bfloat16_tEfNS_4arch4Sm80ELb0ELb0ELb0ELb1ELb1ELb1ELb1ELb0EEENS1_21CollectiveEpilogueFwdINS6_IJS8_SA_S9_EEENS6_IJNS7_ILi1EEESI_SI_EEESC_SE_Li256ELb1ELb1ELb0ELb0EEENS1_19SingleTileSchedulerILb1ELb0ELb1ELi128EEEEEEEEEvNT_6ParamsE:
	.zero		1944


//--------------------- .nv.constant0._ZN7cutlass13device_kernelIN5flash19enable_sm80_to_sm89INS1_16FlashAttnFwdSm80INS1_25CollectiveMainloopFwdSm80ILi8ELi2ELb0EN4cute5tupleIJNS5_1CILi128EEENS7_ILi64EEENS7_ILi192EEEEEELi192ENS_10bfloat16_tEfNS_4arch4Sm80ELb0ELb1ELb0ELb0ELb1ELb0ELb1ELb0EEENS1_21CollectiveEpilogueFwdINS6_IJS8_SA_S9_EEENS6_IJNS7_ILi1EEESI_SI_EEESC_SE_Li256ELb0ELb1ELb0ELb0EEENS1_19SingleTileSchedulerILb0ELb0ELb1ELi128EEEEEEEEEvNT_6ParamsE --------------------------
	.section	.nv.constant0._ZN7cutlass13device_kernelIN5flash19enable_sm80_to_sm89INS1_16FlashAttnFwdSm80INS1_25CollectiveMainloopFwdSm80ILi8ELi2ELb0EN4cute5tupleIJNS5_1CILi128EEENS7_ILi64EEENS7_ILi192EEEEEELi192ENS_10bfloat16_tEfNS_4arch4Sm80ELb0ELb1ELb0ELb0ELb1ELb0ELb1ELb0EEENS1_21CollectiveEpilogueFwdINS6_IJS8_SA_S9_EEENS6_IJNS7_ILi1EEESI_SI_EEESC_SE_Li256ELb0ELb1ELb0ELb0EEENS1_19SingleTileSchedulerILb0ELb0ELb1ELi128EEEEEEEEEvNT_6ParamsE,"a",@progbits
	.sectionflags	@""
	.align	4
.nv.constant0._ZN7cutlass13device_kernelIN5flash19enable_sm80_to_sm89INS1_16FlashAttnFwdSm80INS1_25CollectiveMainloopFwdSm80ILi8ELi2ELb0EN4cute5tupleIJNS5_1CILi128EEENS7_ILi64EEENS7_ILi192EEEEEELi192ENS_10bfloat16_tEfNS_4arch4Sm80ELb0ELb1ELb0ELb0ELb1ELb0ELb1ELb0EEENS1_21CollectiveEpilogueFwdINS6_IJS8_SA_S9_EEENS6_IJNS7_ILi1EEESI_SI_EEESC_SE_Li256ELb0ELb1ELb0ELb0EEENS1_19SingleTileSchedulerILb0ELb0ELb1ELi128EEEEEEEEEvNT_6ParamsE:
	.zero		1944


//--------------------- .nv.constant0._ZN7cutlass13device_kernelIN5flash19enable_sm80_to_sm89INS1_16FlashAttnFwdSm80INS1_25CollectiveMainloopFwdSm80ILi8ELi2ELb0EN4cute5tupleIJNS5_1CILi128EEENS7_ILi64EEENS7_ILi192EEEEEELi192ENS_10bfloat16_tEfNS_4arch4Sm80ELb0ELb1ELb0ELb1ELb1ELb0ELb1ELb0EEENS1_21CollectiveEpilogueFwdINS6_IJS8_SA_S9_EEENS6_IJNS7_ILi1EEESI_SI_EEESC_SE_Li256ELb1ELb1ELb0ELb0EEENS1_19SingleTileSchedulerILb1ELb0ELb1ELi128EEEEEEEEEvNT_6ParamsE --------------------------
	.section	.nv.constant0._ZN7cutlass13device_kernelIN5flash19enable_sm80_to_sm89INS1_16FlashAttnFwdSm80INS1_25CollectiveMainloopFwdSm80ILi8ELi2ELb0EN4cute5tupleIJNS5_1CILi128EEENS7_ILi64EEENS7_ILi192EEEEEELi192ENS_10bfloat16_tEfNS_4arch4Sm80ELb0ELb1ELb0ELb1ELb1ELb0ELb1ELb0EEENS1_21CollectiveEpilogueFwdINS6_IJS8_SA_S9_EEENS6_IJNS7_ILi1EEESI_SI_EEESC_SE_Li256ELb1ELb1ELb0ELb0EEENS1_19SingleTileSchedulerILb1ELb0ELb1ELi128EEEEEEEEEvNT_6ParamsE,"a",@progbits
	.sectionflags	@""
	.align	4
.nv.constant0._ZN7cutlass13device_kernelIN5flash19enable_sm80_to_sm89INS1_16FlashAttnFwdSm80INS1_25CollectiveMainloopFwdSm80ILi8ELi2ELb0EN4cute5tupleIJNS5_1CILi128EEENS7_ILi64EEENS7_ILi192EEEEEELi192ENS_10bfloat16_tEfNS_4arch4Sm80ELb0ELb1ELb0ELb1ELb1ELb0ELb1ELb0EEENS1_21CollectiveEpilogueFwdINS6_IJS8_SA_S9_EEENS6_IJNS7_ILi1EEESI_SI_EEESC_SE_Li256ELb1ELb1ELb0ELb0EEENS1_19SingleTileSchedulerILb1ELb0ELb1ELi128EEEEEEEEEvNT_6ParamsE:
	.zero		1944


//--------------------- .nv.constant0._ZN7cutlass13device_kernelIN5flash19enable_sm80_to_sm89INS1_16FlashAttnFwdSm80INS1_25CollectiveMainloopFwdSm80ILi8ELi2ELb0EN4cute5tupleIJNS5_1CILi128EEENS7_ILi64EEENS7_ILi192EEEEEELi192ENS_10bfloat16_tEfNS_4arch4Sm80ELb0ELb1ELb0ELb1ELb1ELb1ELb1ELb0EEENS1_21CollectiveEpilogueFwdINS6_IJS8_SA_S9_EEENS6_IJNS7_ILi1EEESI_SI_EEESC_SE_Li256ELb1ELb1ELb0ELb0EEENS1_19SingleTileSchedulerILb1ELb0ELb1ELi128EEEEEEEEEvNT_6ParamsE --------------------------
	.section	.nv.constant0._ZN7cutlass13device_kernelIN5flash19enable_sm80_to_sm89INS1_16FlashAttnFwdSm80INS1_25CollectiveMainloopFwdSm80ILi8ELi2ELb0EN4cute5tupleIJNS5_1CILi128EEENS7_ILi64EEENS7_ILi192EEEEEELi192ENS_10bfloat16_tEfNS_4arch4Sm80ELb0ELb1ELb0ELb1ELb1ELb1ELb1ELb0EEENS1_21CollectiveEpilogueFwdINS6_IJS8_SA_S9_EEENS6_IJNS7_ILi1EEESI_SI_EEESC_SE_Li256ELb1ELb1ELb0ELb0EEENS1_19SingleTileSchedulerILb1ELb0ELb1ELi128EEEEEEEEEvNT_6ParamsE,"a",@progbits
	.sectionflags	@""
	.align	4
.nv.constant0._ZN7cutlass13device_kernelIN5flash19enable_sm80_to_sm89INS1_16FlashAttnFwdSm80INS1_25CollectiveMainloopFwdSm80ILi8ELi2ELb0EN4cute5tupleIJNS5_1CILi128EEENS7_ILi64EEENS7_ILi192EEEEEELi192ENS_10bfloat16_tEfNS_4arch4Sm80ELb0ELb1ELb0ELb1ELb1ELb1ELb1ELb0EEENS1_21CollectiveEpilogueFwdINS6_IJS8_SA_S9_EEENS6_IJNS7_ILi1EEESI_SI_EEESC_SE_Li256ELb1ELb1ELb0ELb0EEENS1_19SingleTileSchedulerILb1ELb0ELb1ELi128EEEEEEEEEvNT_6ParamsE:
	.zero		1944


//--------------------- .nv.constant0._ZN7cutlass13device_kernelIN5flash19enable_sm80_to_sm89INS1_16FlashAttnFwdSm80INS1_25CollectiveMainloopFwdSm80ILi8ELi2ELb0EN4cute5tupleIJNS5_1CILi128EEENS7_ILi64EEENS7_ILi192EEEEEELi192ENS_10bfloat16_tEfNS_4arch4Sm80ELb1ELb0ELb0ELb0ELb1ELb0ELb1ELb0EEENS1_21CollectiveEpilogueFwdINS6_IJS8_SA_S9_EEENS6_IJNS7_ILi1EEESI_SI_EEESC_SE_Li256ELb0ELb1ELb0ELb0EEENS1_30DynamicPersistentTileSchedulerILi256ELi256ELb0ELb1ELb0EEEEEEEEEvNT_6ParamsE --------------------------
	.section	.nv.constant0._ZN7cutlass13device_kernelIN5flash19enable_sm80_to_sm89INS1_16FlashAttnFwdSm80INS1_25CollectiveMainloopFwdSm80ILi8ELi2ELb0EN4cute5tupleIJNS5_1CILi128EEENS7_ILi64EEENS7_ILi192EEEEEELi192ENS_10bfloat16_tEfNS_4arch4Sm80ELb1ELb0ELb0ELb0ELb1ELb0ELb1ELb0EEENS1_21CollectiveEpilogueFwdINS6_IJS8_SA_S9_EEENS6_IJNS7_ILi1EEESI_SI_EEESC_SE_Li256ELb0ELb1ELb0ELb0EEENS1_30DynamicPersistentTileSchedulerILi256ELi256ELb0ELb1ELb0EEEEEEEEEvNT_6ParamsE,"a",@progbits
	.sectionflags	@""
	.align	4
.nv.constant0._ZN7cutlass13device_kernelIN5flash19enable_sm80_to_sm89INS1_16FlashAttnFwdSm80INS1_25CollectiveMainloopFwdSm80ILi8ELi2ELb0EN4cute5tupleIJNS5_1CILi128EEENS7_ILi64EEENS7_ILi192EEEEEELi192ENS_10bfloat16_tEfNS_4arch4Sm80ELb1ELb0ELb0ELb0ELb1ELb0ELb1ELb0EEENS1_21CollectiveEpilogueFwdINS6_IJS8_SA_S9_EEENS6_IJNS7_ILi1EEESI_SI_EEESC_SE_Li256ELb0ELb1ELb0ELb0EEENS1_30DynamicPersistentTileSchedulerILi256ELi256ELb0ELb1ELb0EEEEEEEEEvNT_6ParamsE:
	.zero		1960


//--------------------- .nv.constant0._ZN7cutlass13device_kernelIN5flash19enable_sm80_to_sm89INS1_16FlashAttnFwdSm80INS1_25CollectiveMainloopFwdSm80ILi8ELi2ELb0EN4cute5tupleIJNS5_1CILi128EEENS7_ILi64EEENS7_ILi192EEEEEELi192ENS_10bfloat16_tEfNS_4arch4Sm80ELb1ELb0ELb0ELb1ELb1ELb0ELb1ELb0EEENS1_21CollectiveEpilogueFwdINS6_IJS8_SA_S9_EEENS6_IJNS7_ILi1EEESI_SI_EEESC_SE_Li256ELb1ELb1ELb0ELb0EEENS1_19SingleTileSchedulerILb1ELb0ELb1ELi128EEEEEEEEEvNT_6ParamsE --------------------------
	.section	.nv.constant0._ZN7cutlass13device_kernelIN5flash19enable_sm80_to_sm89INS1_16FlashAttnFwdSm80INS1_25CollectiveMainloopFwdSm80ILi8ELi2ELb0EN4cute5tupleIJNS5_1CILi128EEENS7_ILi64EEENS7_ILi192EEEEEELi192ENS_10bfloat16_tEfNS_4arch4Sm80ELb1ELb0ELb0ELb1ELb1ELb0ELb1ELb0EEENS1_21CollectiveEpilogueFwdINS6_IJS8_SA_S9_EEENS6_IJNS7_ILi1EEESI_SI_EEESC_SE_Li256ELb1ELb1ELb0ELb0EEENS1_19SingleTileSchedulerILb1ELb0ELb1ELi128EEEEEEEEEvNT_6ParamsE,"a",@progbits
	.sectionflags	@""
	.align	4
.nv.constant0._ZN7cutlass13device_kernelIN5flash19enable_sm80_to_sm89INS1_16FlashAttnFwdSm80INS1_25CollectiveMainloopFwdSm80ILi8ELi2ELb0EN4cute5tupleIJNS5_1CILi128EEENS7_ILi64EEENS7_ILi192EEEEEELi192ENS_10bfloat16_tEfNS_4arch4Sm80ELb1ELb0ELb0ELb1ELb1ELb0ELb1ELb0EEENS1_21CollectiveEpilogueFwdINS6_IJS8_SA_S9_EEENS6_IJNS7_ILi1EEESI_SI_EEESC_SE_Li256ELb1ELb1ELb0ELb0EEENS1_19SingleTileSchedulerILb1ELb0ELb1ELi128EEEEEEEEEvNT_6ParamsE:
	.zero		1944


//--------------------- .nv.constant0._ZN7cutlass13device_kernelIN5flash19enable_sm80_to_sm89INS1_16FlashAttnFwdSm80INS1_25CollectiveMainloopFwdSm80ILi8ELi2ELb0EN4cute5tupleIJNS5_1CILi128EEENS7_ILi64EEENS7_ILi192EEEEEELi192ENS_10bfloat16_tEfNS_4arch4Sm80ELb1ELb0ELb0ELb1ELb1ELb1ELb1ELb0EEENS1_21CollectiveEpilogueFwdINS6_IJS8_SA_S9_EEENS6_IJNS7_ILi1EEESI_SI_EEESC_SE_Li256ELb1ELb1ELb0ELb0EEENS1_19SingleTileSchedulerILb1ELb0ELb1ELi128EEEEEEEEEvNT_6ParamsE --------------------------
	.section	.nv.constant0._ZN7cutlass13device_kernelIN5flash19enable_sm80_to_sm89INS1_16FlashAttnFwdSm80INS1_25CollectiveMainloopFwdSm80ILi8ELi2ELb0EN4cute5tupleIJNS5_1CILi128EEENS7_ILi64EEENS7_ILi192EEEEEELi192ENS_10bfloat16_tEfNS_4arch4Sm80ELb1ELb0ELb0ELb1ELb1ELb1ELb1ELb0EEENS1_21CollectiveEpilogueFwdINS6_IJS8_SA_S9_EEENS6_IJNS7_ILi1EEESI_SI_EEESC_SE_Li256ELb1ELb1ELb0ELb0EEENS1_19SingleTileSchedulerILb1ELb0ELb1ELi128EEEEEEEEEvNT_6ParamsE,"a",@progbits
	.sectionflags	@""
	.align	4
.nv.constant0._ZN7cutlass13device_kernelIN5flash19enable_sm80_to_sm89INS1_16FlashAttnFwdSm80INS1_25CollectiveMainloopFwdSm80ILi8ELi2ELb0EN4cute5tupleIJNS5_1CILi128EEENS7_ILi64EEENS7_ILi192EEEEEELi192ENS_10bfloat16_tEfNS_4arch4Sm80ELb1ELb0ELb0ELb1ELb1ELb1ELb1ELb0EEENS1_21CollectiveEpilogueFwdINS6_IJS8_SA_S9_EEENS6_IJNS7_ILi1EEESI_SI_EEESC_SE_Li256ELb1ELb1ELb0ELb0EEENS1_19SingleTileSchedulerILb1ELb0ELb1ELi128EEEEEEEEEvNT_6ParamsE:
	.zero		1944


//--------------------- SYMBOLS --------------------------

	.type		.nv.reservedSmem.offset0,@object
	.size		.nv.reservedSmem.offset0,0x4
